	.target	sm_100a

	.elftype	@"ET_EXEC"


//--------------------- .note.nv.tkinfo           --------------------------
	.section	.note.nv.tkinfo,"",@"SHT_NOTE"
	.sectionflags	@"SHF_NOTE_NV_TKINFO"
	.tkinfo
        /*0018*/ 	.word	0x00000002
        /*0030*/ 	.string	""
        /*0030*/ 	.string	"ptxas"
        /*0030*/ 	.string	"Cuda compilation tools, release 13.0, V13.0.88"
        /*0030*/ 	.string	"Build cuda_13.0.r13.0/compiler.36424714_0"
        /*0030*/ 	.string	"-arch sm_100a -m 64 "



//--------------------- .note.nv.cuinfo           --------------------------
	.section	.note.nv.cuinfo,"",@"SHT_NOTE"
	.sectionflags	@"SHF_NOTE_NV_CUINFO"
        /*0018*/ 	.short	0x0002
        /*001a*/ 	.short	0x0064
        /*001c*/ 	.short	0x0082
	.zero		2


//--------------------- .nv.info                  --------------------------
	.section	.nv.info,"",@"SHT_CUDA_INFO"
	.align	4


	//----- nvinfo : EIATTR_REGCOUNT
	.align		4
        /*0000*/ 	.byte	0x04, 0x2f
        /*0002*/ 	.short	(.L_19 - .L_18)
	.align		4
.L_18:
        /*0004*/ 	.word	index@(_ZN7cutlass13device_kernelINS_4gemm6kernel13GemmUniversalIN4cute5tupleIJiiiiEEENS1_10collective13CollectiveMmaINS1_35MainloopSm100TmaUmmaWarpSpecializedILi6ELi2ELi4ENS5_IJNS4_1CILi1EEENSA_ILi2EEESB_EEEEENS5_IJNSA_ILi128EEESF_NSA_ILi64EEEEEENS_6half_tENS5_IJlSB_lEEESI_NS5_IJSB_llEEENS4_8TiledMMAINS4_8MMA_AtomIJNS4_20SM100_MMA_F16BF16_SSISI_SI_fLi128ELi128ELNS4_4UMMA5MajorE0ELSP_1ELNSO_7ScaleInE0ELSQ_0EEEEEENS4_6LayoutINS5_IJSB_SB_SB_EEENS5_IJNSA_ILi0EEESV_SV_EEEEENS5_IJNS4_10UnderscoreESY_SY_EEEEENS4_23SM90_TMA_LOAD_MULTICASTENS4_14ComposedLayoutINS4_7SwizzleILi3ELi4ELi3EEENS4_18smem_ptr_flag_bitsILi16EEENST_INS5_IJNSA_ILi8EEESG_EEENS5_IJSG_SB_EEEEEEEvNS4_8identityENS4_13SM90_TMA_LOADENS12_IS14_S16_NST_INS5_IJSG_S17_EEENS5_IJSB_SG_EEEEEEEvS1C_EENS_8epilogue10collective18CollectiveEpilogueINS1J_23Sm100TmaWarpSpecializedILi4ELi2ELi32ELb1ELb0EEEJSH_NS5_IJNST_ISF_SB_EENST_INSA_ILi32EEESB_EEEEESI_SJ_SI_SJ_NS1J_6fusion15FusionCallbacksIS1N_NS1S_17LinearCombinationISI_fSI_fLNS_15FloatRoundStyleE2EEESH_S1R_JEEENS4_5SM1004TMEM4LOAD26SM100_TMEM_LOAD_32dp32b32xES1D_NS12_INS13_ILi2ELi4ELi3EEES16_NST_INS5_IJS17_S1P_EEENS5_IJS1P_SB_EEEEEEENS4_39AutoVectorizingCopyWithAssumedAlignmentILi128EEENS4_14SM90_TMA_STOREES26_S28_S28_EEEvvEEEEvNT_6ParamsE)
        /*0008*/ 	.word	0x00000076


	//----- nvinfo : EIATTR_FRAME_SIZE
	.align		4
.L_19:
        /*000c*/ 	.byte	0x04, 0x11
        /*000e*/ 	.short	(.L_21 - .L_20)
	.align		4
.L_20:
        /*0010*/ 	.word	index@($__internal_2_$__cuda_sm10x_tcgen05_guardrail_trap_unallocated_columns_being_dealloced)
        /*0014*/ 	.word	0x00000000


	//----- nvinfo : EIATTR_FRAME_SIZE
	.align		4
.L_21:
        /*0018*/ 	.byte	0x04, 0x11
        /*001a*/ 	.short	(.L_23 - .L_22)
	.align		4
.L_22:
        /*001c*/ 	.word	index@($__internal_1_$__cuda_sm10x_tcgen05_guardrail_trap_phase_invalid_during_alloc)
        /*0020*/ 	.word	0x00000000


	//----- nvinfo : EIATTR_FRAME_SIZE
	.align		4
.L_23:
        /*0024*/ 	.byte	0x04, 0x11
        /*0026*/ 	.short	(.L_25 - .L_24)
	.align		4
.L_24:
        /*0028*/ 	.word	index@($__internal_0_$__cuda_sm10x_tcgen05_guardrail_trap_col_being_dealloced_not_returned_by_alloc)
        /*002c*/ 	.word	0x00000000


	//----- nvinfo : EIATTR_FRAME_SIZE
	.align		4
.L_25:
        /*0030*/ 	.byte	0x04, 0x11
        /*0032*/ 	.short	(.L_27 - .L_26)
	.align		4
.L_26:
        /*0034*/ 	.word	index@(_ZN7cutlass13device_kernelINS_4gemm6kernel13GemmUniversalIN4cute5tupleIJiiiiEEENS1_10collective13CollectiveMmaINS1_35MainloopSm100TmaUmmaWarpSpecializedILi6ELi2ELi4ENS5_IJNS4_1CILi1EEENSA_ILi2EEESB_EEEEENS5_IJNSA_ILi128EEESF_NSA_ILi64EEEEEENS_6half_tENS5_IJlSB_lEEESI_NS5_IJSB_llEEENS4_8TiledMMAINS4_8MMA_AtomIJNS4_20SM100_MMA_F16BF16_SSISI_SI_fLi128ELi128ELNS4_4UMMA5MajorE0ELSP_1ELNSO_7ScaleInE0ELSQ_0EEEEEENS4_6LayoutINS5_IJSB_SB_SB_EEENS5_IJNSA_ILi0EEESV_SV_EEEEENS5_IJNS4_10UnderscoreESY_SY_EEEEENS4_23SM90_TMA_LOAD_MULTICASTENS4_14ComposedLayoutINS4_7SwizzleILi3ELi4ELi3EEENS4_18smem_ptr_flag_bitsILi16EEENST_INS5_IJNSA_ILi8EEESG_EEENS5_IJSG_SB_EEEEEEEvNS4_8identityENS4_13SM90_TMA_LOADENS12_IS14_S16_NST_INS5_IJSG_S17_EEENS5_IJSB_SG_EEEEEEEvS1C_EENS_8epilogue10collective18CollectiveEpilogueINS1J_23Sm100TmaWarpSpecializedILi4ELi2ELi32ELb1ELb0EEEJSH_NS5_IJNST_ISF_SB_EENST_INSA_ILi32EEESB_EEEEESI_SJ_SI_SJ_NS1J_6fusion15FusionCallbacksIS1N_NS1S_17LinearCombinationISI_fSI_fLNS_15FloatRoundStyleE2EEESH_S1R_JEEENS4_5SM1004TMEM4LOAD26SM100_TMEM_LOAD_32dp32b32xES1D_NS12_INS13_ILi2ELi4ELi3EEES16_NST_INS5_IJS17_S1P_EEENS5_IJS1P_SB_EEEEEEENS4_39AutoVectorizingCopyWithAssumedAlignmentILi128EEENS4_14SM90_TMA_STOREES26_S28_S28_EEEvvEEEEvNT_6ParamsE)
        /*0038*/ 	.word	0x00000000


	//----- nvinfo : EIATTR_MIN_STACK_SIZE
	.align		4
.L_27:
        /*003c*/ 	.byte	0x04, 0x12
        /*003e*/ 	.short	(.L_29 - .L_28)
	.align		4
.L_28:
        /*0040*/ 	.word	index@(_ZN7cutlass13device_kernelINS_4gemm6kernel13GemmUniversalIN4cute5tupleIJiiiiEEENS1_10collective13CollectiveMmaINS1_35MainloopSm100TmaUmmaWarpSpecializedILi6ELi2ELi4ENS5_IJNS4_1CILi1EEENSA_ILi2EEESB_EEEEENS5_IJNSA_ILi128EEESF_NSA_ILi64EEEEEENS_6half_tENS5_IJlSB_lEEESI_NS5_IJSB_llEEENS4_8TiledMMAINS4_8MMA_AtomIJNS4_20SM100_MMA_F16BF16_SSISI_SI_fLi128ELi128ELNS4_4UMMA5MajorE0ELSP_1ELNSO_7ScaleInE0ELSQ_0EEEEEENS4_6LayoutINS5_IJSB_SB_SB_EEENS5_IJNSA_ILi0EEESV_SV_EEEEENS5_IJNS4_10UnderscoreESY_SY_EEEEENS4_23SM90_TMA_LOAD_MULTICASTENS4_14ComposedLayoutINS4_7SwizzleILi3ELi4ELi3EEENS4_18smem_ptr_flag_bitsILi16EEENST_INS5_IJNSA_ILi8EEESG_EEENS5_IJSG_SB_EEEEEEEvNS4_8identityENS4_13SM90_TMA_LOADENS12_IS14_S16_NST_INS5_IJSG_S17_EEENS5_IJSB_SG_EEEEEEEvS1C_EENS_8epilogue10collective18CollectiveEpilogueINS1J_23Sm100TmaWarpSpecializedILi4ELi2ELi32ELb1ELb0EEEJSH_NS5_IJNST_ISF_SB_EENST_INSA_ILi32EEESB_EEEEESI_SJ_SI_SJ_NS1J_6fusion15FusionCallbacksIS1N_NS1S_17LinearCombinationISI_fSI_fLNS_15FloatRoundStyleE2EEESH_S1R_JEEENS4_5SM1004TMEM4LOAD26SM100_TMEM_LOAD_32dp32b32xES1D_NS12_INS13_ILi2ELi4ELi3EEES16_NST_INS5_IJS17_S1P_EEENS5_IJS1P_SB_EEEEEEENS4_39AutoVectorizingCopyWithAssumedAlignmentILi128EEENS4_14SM90_TMA_STOREES26_S28_S28_EEEvvEEEEvNT_6ParamsE)
        /*0044*/ 	.word	0x00000000
.L_29:


//--------------------- .nv.compat                --------------------------
	.section	.nv.compat,"",@"SHT_CUDA_COMPAT_INFO"
	.align	4
        /*0000*/ 	.byte	0x02, 0x09, 0x01, 0x00, 0x02, 0x02, 0x02, 0x00, 0x02, 0x05, 0x05, 0x00, 0x03, 0x07, 0x01, 0x01
        /*0010*/ 	.byte	0x02, 0x03, 0x01, 0x00, 0x02, 0x06, 0x01, 0x00, 0x04, 0x0b, 0x08, 0x00, 0x09, 0x00, 0x00, 0x00
        /*0020*/ 	.byte	0x00, 0x00, 0x00, 0x00


//--------------------- .nv.info._ZN7cutlass13device_kernelINS_4gemm6kernel13GemmUniversalIN4cute5tupleIJiiiiEEENS1_10collective13CollectiveMmaINS1_35MainloopSm100TmaUmmaWarpSpecializedILi6ELi2ELi4ENS5_IJNS4_1CILi1EEENSA_ILi2EEESB_EEEEENS5_IJNSA_ILi128EEESF_NSA_ILi64EEEEEENS_6half_tENS5_IJlSB_lEEESI_NS5_IJSB_llEEENS4_8TiledMMAINS4_8MMA_AtomIJNS4_20SM100_MMA_F16BF16_SSISI_SI_fLi128ELi128ELNS4_4UMMA5MajorE0ELSP_1ELNSO_7ScaleInE0ELSQ_0EEEEEENS4_6LayoutINS5_IJSB_SB_SB_EEENS5_IJNSA_ILi0EEESV_SV_EEEEENS5_IJNS4_10UnderscoreESY_SY_EEEEENS4_23SM90_TMA_LOAD_MULTICASTENS4_14ComposedLayoutINS4_7SwizzleILi3ELi4ELi3EEENS4_18smem_ptr_flag_bitsILi16EEENST_INS5_IJNSA_ILi8EEESG_EEENS5_IJSG_SB_EEEEEEEvNS4_8identityENS4_13SM90_TMA_LOADENS12_IS14_S16_NST_INS5_IJSG_S17_EEENS5_IJSB_SG_EEEEEEEvS1C_EENS_8epilogue10collective18CollectiveEpilogueINS1J_23Sm100TmaWarpSpecializedILi4ELi2ELi32ELb1ELb0EEEJSH_NS5_IJNST_ISF_SB_EENST_INSA_ILi32EEESB_EEEEESI_SJ_SI_SJ_NS1J_6fusion15FusionCallbacksIS1N_NS1S_17LinearCombinationISI_fSI_fLNS_15FloatRoundStyleE2EEESH_S1R_JEEENS4_5SM1004TMEM4LOAD26SM100_TMEM_LOAD_32dp32b32xES1D_NS12_INS13_ILi2ELi4ELi3EEES16_NST_INS5_IJS17_S1P_EEENS5_IJS1P_SB_EEEEEEENS4_39AutoVectorizingCopyWithAssumedAlignmentILi128EEENS4_14SM90_TMA_STOREES26_S28_S28_EEEvvEEEEvNT_6ParamsE --------------------------
	.section	.nv.info._ZN7cutlass13device_kernelINS_4gemm6kernel13GemmUniversalIN4cute5tupleIJiiiiEEENS1_10collective13CollectiveMmaINS1_35MainloopSm100TmaUmmaWarpSpecializedILi6ELi2ELi4ENS5_IJNS4_1CILi1EEENSA_ILi2EEESB_EEEEENS5_IJNSA_ILi128EEESF_NSA_ILi64EEEEEENS_6half_tENS5_IJlSB_lEEESI_NS5_IJSB_llEEENS4_8TiledMMAINS4_8MMA_AtomIJNS4_20SM100_MMA_F16BF16_SSISI_SI_fLi128ELi128ELNS4_4UMMA5MajorE0ELSP_1ELNSO_7ScaleInE0ELSQ_0EEEEEENS4_6LayoutINS5_IJSB_SB_SB_EEENS5_IJNSA_ILi0EEESV_SV_EEEEENS5_IJNS4_10UnderscoreESY_SY_EEEEENS4_23SM90_TMA_LOAD_MULTICASTENS4_14ComposedLayoutINS4_7SwizzleILi3ELi4ELi3EEENS4_18smem_ptr_flag_bitsILi16EEENST_INS5_IJNSA_ILi8EEESG_EEENS5_IJSG_SB_EEEEEEEvNS4_8identityENS4_13SM90_TMA_LOADENS12_IS14_S16_NST_INS5_IJSG_S17_EEENS5_IJSB_SG_EEEEEEEvS1C_EENS_8epilogue10collective18CollectiveEpilogueINS1J_23Sm100TmaWarpSpecializedILi4ELi2ELi32ELb1ELb0EEEJSH_NS5_IJNST_ISF_SB_EENST_INSA_ILi32EEESB_EEEEESI_SJ_SI_SJ_NS1J_6fusion15FusionCallbacksIS1N_NS1S_17LinearCombinationISI_fSI_fLNS_15FloatRoundStyleE2EEESH_S1R_JEEENS4_5SM1004TMEM4LOAD26SM100_TMEM_LOAD_32dp32b32xES1D_NS12_INS13_ILi2ELi4ELi3EEES16_NST_INS5_IJS17_S1P_EEENS5_IJS1P_SB_EEEEEEENS4_39AutoVectorizingCopyWithAssumedAlignmentILi128EEENS4_14SM90_TMA_STOREES26_S28_S28_EEEvvEEEEvNT_6ParamsE,"",@"SHT_CUDA_INFO"
	.sectionflags	@""
	.align	4


	//----- nvinfo : EIATTR_CUDA_API_VERSION
	.align		4
        /*0000*/ 	.byte	0x04, 0x37
        /*0002*/ 	.short	(.L_31 - .L_30)
.L_30:
        /*0004*/ 	.word	0x00000082


	//----- nvinfo : EIATTR_KPARAM_INFO
	.align		4
.L_31:
        /*0008*/ 	.byte	0x04, 0x17
        /*000a*/ 	.short	(.L_33 - .L_32)
.L_32:
        /*000c*/ 	.word	0x00000000
        /*0010*/ 	.short	0x0000
        /*0012*/ 	.short	0x0000
        /*0014*/ 	.byte	0x00, 0xf0, 0x01, 0x20


	//----- nvinfo : EIATTR_AT_ENTRY_FRAGMENTS
	.align		4
.L_33:
        /*0018*/ 	.byte	0x04, 0x4f
        /*001a*/ 	.short	(.L_35 - .L_34)


	//   ....[0]....
.L_34:
        /*001c*/ 	.word	0x00000006


	//----- nvinfo : EIATTR_RESERVED_SMEM_USED
	.align		4
.L_35:
        /*0020*/ 	.byte	0x01, 0x41
	.zero		2


	//----- nvinfo : EIATTR_SPARSE_MMA_MASK
	.align		4
        /*0024*/ 	.byte	0x03, 0x50
        /*0026*/ 	.short	0x0000


	//----- nvinfo : EIATTR_TCGEN05_1CTA_USED
	.align		4
        /*0028*/ 	.byte	0x01, 0x51
	.zero		2


	//----- nvinfo : EIATTR_MAXREG_COUNT
	.align		4
        /*002c*/ 	.byte	0x03, 0x1b
        /*002e*/ 	.short	0x00ff


	//----- nvinfo : EIATTR_NUM_BARRIERS
	.align		4
        /*0030*/ 	.byte	0x02, 0x4c
        /*0032*/ 	.byte	0x07
	.zero		1


	//----- nvinfo : EIATTR_EXTERNS
	.align		4
        /*0034*/ 	.byte	0x04, 0x0f
        /*0036*/ 	.short	(.L_37 - .L_36)


	//   ....[0]....
	.align		4
.L_36:
        /*0038*/ 	.word	index@(__assertfail)


	//----- nvinfo : EIATTR_MERCURY_ISA_VERSION
	.align		4
.L_37:
        /*003c*/ 	.byte	0x03, 0x5f
        /*003e*/ 	.short	0x0101


	//----- nvinfo : EIATTR_INT_WARP_WIDE_INSTR_OFFSETS
	.align		4
        /*0040*/ 	.byte	0x04, 0x31
        /*0042*/ 	.short	(.L_39 - .L_38)


	//   ....[0]....
.L_38:
        /*0044*/ 	.word	0x00003eb0


	//   ....[1]....
        /*0048*/ 	.word	0x00003ed0


	//   ....[2]....
        /*004c*/ 	.word	0x00003f00


	//   ....[3]....
        /*0050*/ 	.word	0x00004a40


	//   ....[4]....
        /*0054*/ 	.word	0x00004ab0


	//   ....[5]....
        /*0058*/ 	.word	0x00004b90


	//   ....[6]....
        /*005c*/ 	.word	0x00004c10


	//   ....[7]....
        /*0060*/ 	.word	0x00004d10


	//   ....[8]....
        /*0064*/ 	.word	0x00004d90


	//   ....[9]....
        /*0068*/ 	.word	0x00004e80


	//   ....[10]....
        /*006c*/ 	.word	0x00004f30


	//----- nvinfo : EIATTR_COOP_GROUP_MASK_REGIDS
	.align		4
.L_39:
        /*0070*/ 	.byte	0x04, 0x29
        /*0072*/ 	.short	(.L_41 - .L_40)


	//   ....[0]....
.L_40:
        /*0074*/ 	.word	0xffffffff


	//   ....[1]....
        /*0078*/ 	.word	0xffffffff


	//   ....[2]....
        /*007c*/ 	.word	0xffffffff


	//   ....[3]....
        /*0080*/ 	.word	0xffffffff


	//   ....[4]....
        /*0084*/ 	.word	0xffffffff


	//   ....[5]....
        /*0088*/ 	.word	0xffffffff


	//   ....[6]....
        /*008c*/ 	.word	0xffffffff


	//   ....[7]....
        /*0090*/ 	.word	0xffffffff


	//   ....[8]....
        /*0094*/ 	.word	0xffffffff


	//   ....[9]....
        /*0098*/ 	.word	0xffffffff


	//   ....[10]....
        /*009c*/ 	.word	0xffffffff


	//   ....[11]....
        /*00a0*/ 	.word	0xffffffff


	//   ....[12]....
        /*00a4*/ 	.word	0xffffffff


	//   ....[13]....
        /*00a8*/ 	.word	0xffffffff


	//----- nvinfo : EIATTR_COOP_GROUP_INSTR_OFFSETS
	.align		4
.L_41:
        /*00ac*/ 	.byte	0x04, 0x28
        /*00ae*/ 	.short	(.L_43 - .L_42)


	//   ....[0]....
.L_42:
        /*00b0*/ 	.word	0x00000080


	//   ....[1]....
        /*00b4*/ 	.word	0x000004f0


	//   ....[2]....
        /*00b8*/ 	.word	0x000006e0


	//   ....[3]....
        /*00bc*/ 	.word	0x00000880


	//   ....[4]....
        /*00c0*/ 	.word	0x00000980


	//   ....[5]....
        /*00c4*/ 	.word	0x00000af0


	//   ....[6]....
        /*00c8*/ 	.word	0x00000c90


	//   ....[7]....
        /*00cc*/ 	.word	0x00000e40


	//   ....[8]....
        /*00d0*/ 	.word	0x00002130


	//   ....[9]....
        /*00d4*/ 	.word	0x00003100


	//   ....[10]....
        /*00d8*/ 	.word	0x00003310


	//   ....[11]....
        /*00dc*/ 	.word	0x00003340


	//   ....[12]....
        /*00e0*/ 	.word	0x00003d90


	//   ....[13]....
        /*00e4*/ 	.word	0x00003fc0


	//----- nvinfo : EIATTR_VRC_CTA_INIT_COUNT
	.align		4
.L_43:
        /*00e8*/ 	.byte	0x02, 0x4a
        /*00ea*/ 	.byte	0x80
	.zero		1


	//----- nvinfo : EIATTR_SYSCALL_OFFSETS
	.align		4
        /*00ec*/ 	.byte	0x04, 0x46
        /*00ee*/ 	.short	(.L_45 - .L_44)


	//   ....[0]....
.L_44:
        /*00f0*/ 	.word	0x00005b80


	//   ....[1]....
        /*00f4*/ 	.word	0x00005c70


	//   ....[2]....
        /*00f8*/ 	.word	0x00006440


	//   ....[3]....
        /*00fc*/ 	.word	0x000070c0


	//   ....[4]....
        /*0100*/ 	.word	0x00007d20


	//   ....[5]....
        /*0104*/ 	.word	0x00008980


	//----- nvinfo : EIATTR_MBARRIER_INSTR_OFFSETS
	.align		4
.L_45:
        /*0108*/ 	.byte	0x04, 0x39
        /*010a*/ 	.short	(.L_47 - .L_46)


	//   ....[0]....
.L_46:
        /*010c*/ 	.word	0x00000610
        /*0110*/ 	.word	0x000000ff
        /*0114*/ 	.word	0x00000000
        /*0118*/ 	.short	0x0100
        /*011a*/ 	.byte	0x04
	.zero		1


	//   ....[1]....
        /*011c*/ 	.word	0x00000620
        /*0120*/ 	.word	0x000000ff
        /*0124*/ 	.word	0x00000030
        /*0128*/ 	.short	0x0100
        /*012a*/ 	.byte	0x04
	.zero		1


	//   ....[2]....
        /*012c*/ 	.word	0x00000630
        /*0130*/ 	.word	0x000000ff
        /*0134*/ 	.word	0x00000008
        /*0138*/ 	.short	0x0100
        /*013a*/ 	.byte	0x04
	.zero		1


	//   ....[3]....
        /*013c*/ 	.word	0x00000640
        /*0140*/ 	.word	0x000000ff
        /*0144*/ 	.word	0x00000038
        /*0148*/ 	.short	0x0100
        /*014a*/ 	.byte	0x04
	.zero		1


	//   ....[4]....
        /*014c*/ 	.word	0x00000650
        /*0150*/ 	.word	0x000000ff
        /*0154*/ 	.word	0x00000010
        /*0158*/ 	.short	0x0100
        /*015a*/ 	.byte	0x04
	.zero		1


	//   ....[5]....
        /*015c*/ 	.word	0x00000660
        /*0160*/ 	.word	0x000000ff
        /*0164*/ 	.word	0x00000040
        /*0168*/ 	.short	0x0100
        /*016a*/ 	.byte	0x04
	.zero		1


	//   ....[6]....
        /*016c*/ 	.word	0x00000670
        /*0170*/ 	.word	0x000000ff
        /*0174*/ 	.word	0x00000018
        /*0178*/ 	.short	0x0100
        /*017a*/ 	.byte	0x04
	.zero		1


	//   ....[7]....
        /*017c*/ 	.word	0x00000680
        /*0180*/ 	.word	0x000000ff
        /*0184*/ 	.word	0x00000048
        /*0188*/ 	.short	0x0100
        /*018a*/ 	.byte	0x04
	.zero		1


	//   ....[8]....
        /*018c*/ 	.word	0x00000690
        /*0190*/ 	.word	0x000000ff
        /*0194*/ 	.word	0x00000020
        /*0198*/ 	.short	0x0100
        /*019a*/ 	.byte	0x04
	.zero		1


	//   ....[9]....
        /*019c*/ 	.word	0x000006a0
        /*01a0*/ 	.word	0x000000ff
        /*01a4*/ 	.word	0x00000050
        /*01a8*/ 	.short	0x0100
        /*01aa*/ 	.byte	0x04
	.zero		1


	//   ....[10]....
        /*01ac*/ 	.word	0x000006b0
        /*01b0*/ 	.word	0x000000ff
        /*01b4*/ 	.word	0x00000028
        /*01b8*/ 	.short	0x0100
        /*01ba*/ 	.byte	0x04
	.zero		1


	//   ....[11]....
        /*01bc*/ 	.word	0x000006c0
        /*01c0*/ 	.word	0x000000ff
        /*01c4*/ 	.word	0x00000058
        /*01c8*/ 	.short	0x0100
        /*01ca*/ 	.byte	0x04
	.zero		1


	//   ....[12]....
        /*01cc*/ 	.word	0x000007f0
        /*01d0*/ 	.word	0x000000ff
        /*01d4*/ 	.word	0x00000060
        /*01d8*/ 	.short	0x0100
        /*01da*/ 	.byte	0x04
	.zero		1


	//   ....[13]....
        /*01dc*/ 	.word	0x00000800
        /*01e0*/ 	.word	0x000000ff
        /*01e4*/ 	.word	0x00000080
        /*01e8*/ 	.short	0x0100
        /*01ea*/ 	.byte	0x04
	.zero		1


	//   ....[14]....
        /*01ec*/ 	.word	0x00000810
        /*01f0*/ 	.word	0x000000ff
        /*01f4*/ 	.word	0x00000068
        /*01f8*/ 	.short	0x0100
        /*01fa*/ 	.byte	0x04
	.zero		1


	//   ....[15]....
        /*01fc*/ 	.word	0x00000820
        /*0200*/ 	.word	0x000000ff
        /*0204*/ 	.word	0x00000088
        /*0208*/ 	.short	0x0100
        /*020a*/ 	.byte	0x04
	.zero		1


	//   ....[16]....
        /*020c*/ 	.word	0x00000830
        /*0210*/ 	.word	0x000000ff
        /*0214*/ 	.word	0x00000070
        /*0218*/ 	.short	0x0100
        /*021a*/ 	.byte	0x04
	.zero		1


	//   ....[17]....
        /*021c*/ 	.word	0x00000840
        /*0220*/ 	.word	0x000000ff
        /*0224*/ 	.word	0x00000090
        /*0228*/ 	.short	0x0100
        /*022a*/ 	.byte	0x04
	.zero		1


	//   ....[18]....
        /*022c*/ 	.word	0x00000850
        /*0230*/ 	.word	0x000000ff
        /*0234*/ 	.word	0x00000078
        /*0238*/ 	.short	0x0100
        /*023a*/ 	.byte	0x04
	.zero		1


	//   ....[19]....
        /*023c*/ 	.word	0x00000860
        /*0240*/ 	.word	0x000000ff
        /*0244*/ 	.word	0x00000098
        /*0248*/ 	.short	0x0100
        /*024a*/ 	.byte	0x04
	.zero		1


	//   ....[20]....
        /*024c*/ 	.word	0x00000950
        /*0250*/ 	.word	0x000000ff
        /*0254*/ 	.word	0x000000a0
        /*0258*/ 	.short	0x0100
        /*025a*/ 	.byte	0x06
	.zero		1


	//   ....[21]....
        /*025c*/ 	.word	0x00000960
        /*0260*/ 	.word	0x000000ff
        /*0264*/ 	.word	0x000000a8
        /*0268*/ 	.short	0x0100
        /*026a*/ 	.byte	0x06
	.zero		1


	//   ....[22]....
        /*026c*/ 	.word	0x00000aa0
        /*0270*/ 	.word	0x000000ff
        /*0274*/ 	.word	0x000000b0
        /*0278*/ 	.short	0x0100
        /*027a*/ 	.byte	0x06
	.zero		1


	//   ....[23]....
        /*027c*/ 	.word	0x00000ab0
        /*0280*/ 	.word	0x000000ff
        /*0284*/ 	.word	0x000000c0
        /*0288*/ 	.short	0x0100
        /*028a*/ 	.byte	0x06
	.zero		1


	//   ....[24]....
        /*028c*/ 	.word	0x00000ac0
        /*0290*/ 	.word	0x000000ff
        /*0294*/ 	.word	0x000000b8
        /*0298*/ 	.short	0x0100
        /*029a*/ 	.byte	0x06
	.zero		1


	//   ....[25]....
        /*029c*/ 	.word	0x00000ad0
        /*02a0*/ 	.word	0x000000ff
        /*02a4*/ 	.word	0x000000c8
        /*02a8*/ 	.short	0x0100
        /*02aa*/ 	.byte	0x06
	.zero		1


	//   ....[26]....
        /*02ac*/ 	.word	0x00000c00
        /*02b0*/ 	.word	0x000000ff
        /*02b4*/ 	.word	0x000000d0
        /*02b8*/ 	.short	0x0100
        /*02ba*/ 	.byte	0x04
	.zero		1


	//   ....[27]....
        /*02bc*/ 	.word	0x00000c10
        /*02c0*/ 	.word	0x000000ff
        /*02c4*/ 	.word	0x000000f0
        /*02c8*/ 	.short	0x0100
        /*02ca*/ 	.byte	0x04
	.zero		1


	//   ....[28]....
        /*02cc*/ 	.word	0x00000c20
        /*02d0*/ 	.word	0x000000ff
        /*02d4*/ 	.word	0x000000d8
        /*02d8*/ 	.short	0x0100
        /*02da*/ 	.byte	0x04
	.zero		1


	//   ....[29]....
        /*02dc*/ 	.word	0x00000c30
        /*02e0*/ 	.word	0x000000ff
        /*02e4*/ 	.word	0x000000f8
        /*02e8*/ 	.short	0x0100
        /*02ea*/ 	.byte	0x04
	.zero		1


	//   ....[30]....
        /*02ec*/ 	.word	0x00000c40
        /*02f0*/ 	.word	0x000000ff
        /*02f4*/ 	.word	0x000000e0
        /*02f8*/ 	.short	0x0100
        /*02fa*/ 	.byte	0x04
	.zero		1


	//   ....[31]....
        /*02fc*/ 	.word	0x00000c50
        /*0300*/ 	.word	0x000000ff
        /*0304*/ 	.word	0x00000100
        /*0308*/ 	.short	0x0100
        /*030a*/ 	.byte	0x04
	.zero		1


	//   ....[32]....
        /*030c*/ 	.word	0x00000c60
        /*0310*/ 	.word	0x000000ff
        /*0314*/ 	.word	0x000000e8
        /*0318*/ 	.short	0x0100
        /*031a*/ 	.byte	0x04
	.zero		1


	//   ....[33]....
        /*031c*/ 	.word	0x00000c70
        /*0320*/ 	.word	0x000000ff
        /*0324*/ 	.word	0x00000108
        /*0328*/ 	.short	0x0100
        /*032a*/ 	.byte	0x04
	.zero		1


	//   ....[34]....
        /*032c*/ 	.word	0x00000d60
        /*0330*/ 	.word	0x000000ff
        /*0334*/ 	.word	0x00000110
        /*0338*/ 	.short	0x0100
        /*033a*/ 	.byte	0x04
	.zero		1


	//   ....[35]....
        /*033c*/ 	.word	0x00000d70
        /*0340*/ 	.word	0x000000ff
        /*0344*/ 	.word	0x00000120
        /*0348*/ 	.short	0x0100
        /*034a*/ 	.byte	0x04
	.zero		1


	//   ....[36]....
        /*034c*/ 	.word	0x00000d80
        /*0350*/ 	.word	0x000000ff
        /*0354*/ 	.word	0x00000118
        /*0358*/ 	.short	0x0100
        /*035a*/ 	.byte	0x04
	.zero		1


	//   ....[37]....
        /*035c*/ 	.word	0x00000d90
        /*0360*/ 	.word	0x000000ff
        /*0364*/ 	.word	0x00000128
        /*0368*/ 	.short	0x0100
        /*036a*/ 	.byte	0x04
	.zero		1


	//   ....[38]....
        /*036c*/ 	.word	0x000018d0
        /*0370*/ 	.word	0x00000003
        /*0374*/ 	.word	0x00000120
        /*0378*/ 	.short	0x010a
        /*037a*/ 	.byte	0xff
	.zero		1


	//   ....[39]....
        /*037c*/ 	.word	0x00001900
        /*0380*/ 	.word	0x00000003
        /*0384*/ 	.word	0x00000110
        /*0388*/ 	.short	0x0101
        /*038a*/ 	.byte	0xff
	.zero		1


	//   ....[40]....
        /*038c*/ 	.word	0x000019d0
        /*0390*/ 	.word	0x000000ff
        /*0394*/ 	.word	0x00000030
        /*0398*/ 	.short	0x010a
        /*039a*/ 	.byte	0x04
	.zero		1


	//   ....[41]....
        /*039c*/ 	.word	0x00001a60
        /*03a0*/ 	.word	0x000000ff
        /*03a4*/ 	.word	0x00000030
        /*03a8*/ 	.short	0x010a
        /*03aa*/ 	.byte	0x21
	.zero		1


	//   ....[42]....
        /*03ac*/ 	.word	0x00001c20
        /*03b0*/ 	.word	0x000000ff
        /*03b4*/ 	.word	0x00000030
        /*03b8*/ 	.short	0x010a
        /*03ba*/ 	.byte	0x05
	.zero		1


	//   ....[43]....
        /*03bc*/ 	.word	0x00001d70
        /*03c0*/ 	.word	0x000000ff
        /*03c4*/ 	.word	0x000000a8
        /*03c8*/ 	.short	0x0101
        /*03ca*/ 	.byte	0x0d
	.zero		1


	//   ....[44]....
        /*03cc*/ 	.word	0x00001d90
        /*03d0*/ 	.word	0x000000ff
        /*03d4*/ 	.word	0x00000030
        /*03d8*/ 	.short	0x010a
        /*03da*/ 	.byte	0x04
	.zero		1


	//   ....[45]....
        /*03dc*/ 	.word	0x00001e20
        /*03e0*/ 	.word	0x000000ff
        /*03e4*/ 	.word	0x00000030
        /*03e8*/ 	.short	0x010a
        /*03ea*/ 	.byte	0x19
	.zero		1


	//   ....[46]....
        /*03ec*/ 	.word	0x00001fc0
        /*03f0*/ 	.word	0x000000ff
        /*03f4*/ 	.word	0x00000030
        /*03f8*/ 	.short	0x010a
        /*03fa*/ 	.byte	0x05
	.zero		1


	//   ....[47]....
        /*03fc*/ 	.word	0x00002160
        /*0400*/ 	.word	0x00000003
        /*0404*/ 	.word	0x000000b0
        /*0408*/ 	.short	0x010a
        /*040a*/ 	.byte	0xff
	.zero		1


	//   ....[48]....
        /*040c*/ 	.word	0x000022b0
        /*0410*/ 	.word	0x00000000
        /*0414*/ 	.word	0x00000000
        /*0418*/ 	.short	0x0101
        /*041a*/ 	.byte	0xff
	.zero		1


	//   ....[49]....
        /*041c*/ 	.word	0x00002860
        /*0420*/ 	.word	0x000000ff
        /*0424*/ 	.word	0x00000000
        /*0428*/ 	.short	0x010a
        /*042a*/ 	.byte	0x04
	.zero		1


	//   ....[50]....
        /*042c*/ 	.word	0x000028f0
        /*0430*/ 	.word	0x000000ff
        /*0434*/ 	.word	0x00000000
        /*0438*/ 	.short	0x010a
        /*043a*/ 	.byte	0x05
	.zero		1


	//   ....[51]....
        /*043c*/ 	.word	0x00002980
        /*0440*/ 	.word	0x000000ff
        /*0444*/ 	.word	0x00000000
        /*0448*/ 	.short	0x010a
        /*044a*/ 	.byte	0x05
	.zero		1


	//   ....[52]....
        /*044c*/ 	.word	0x00002a10
        /*0450*/ 	.word	0x000000ff
        /*0454*/ 	.word	0x00000000
        /*0458*/ 	.short	0x010a
        /*045a*/ 	.byte	0x05
	.zero		1


	//   ....[53]....
        /*045c*/ 	.word	0x00002aa0
        /*0460*/ 	.word	0x000000ff
        /*0464*/ 	.word	0x00000000
        /*0468*/ 	.short	0x010a
        /*046a*/ 	.byte	0x05
	.zero		1


	//   ....[54]....
        /*046c*/ 	.word	0x00002b40
        /*0470*/ 	.word	0x00000000
        /*0474*/ 	.word	0x00000000
        /*0478*/ 	.short	0x010a
        /*047a*/ 	.byte	0xff
	.zero		1


	//   ....[55]....
        /*047c*/ 	.word	0x00002c60
        /*0480*/ 	.word	0x00000002
        /*0484*/ 	.word	0x00000110
        /*0488*/ 	.short	0x010a
        /*048a*/ 	.byte	0xff
	.zero		1


	//   ....[56]....
        /*048c*/ 	.word	0x00002cc0
        /*0490*/ 	.word	0x00000004
        /*0494*/ 	.word	0x00000000
        /*0498*/ 	.short	0x0101
        /*049a*/ 	.byte	0xff
	.zero		1


	//   ....[57]....
        /*049c*/ 	.word	0x00002ce0
        /*04a0*/ 	.word	0x000000ff
        /*04a4*/ 	.word	0x000000c0
        /*04a8*/ 	.short	0x010a
        /*04aa*/ 	.byte	0x04
	.zero		1


	//   ....[58]....
        /*04ac*/ 	.word	0x00002e00
        /*04b0*/ 	.word	0x00000002
        /*04b4*/ 	.word	0x000000b0
        /*04b8*/ 	.short	0x010a
        /*04ba*/ 	.byte	0xff
	.zero		1


	//   ....[59]....
        /*04bc*/ 	.word	0x00002f10
        /*04c0*/ 	.word	0x00000002
        /*04c4*/ 	.word	0x00000000
        /*04c8*/ 	.short	0x0101
        /*04ca*/ 	.byte	0xff
	.zero		1


	//   ....[60]....
        /*04cc*/ 	.word	0x00002fa0
        /*04d0*/ 	.word	0x000000ff
        /*04d4*/ 	.word	0x000000c0
        /*04d8*/ 	.short	0x0106
        /*04da*/ 	.byte	0x04
	.zero		1


	//   ....[61]....
        /*04dc*/ 	.word	0x00002fc0
        /*04e0*/ 	.word	0x000000ff
        /*04e4*/ 	.word	0x000000c0
        /*04e8*/ 	.short	0x010a
        /*04ea*/ 	.byte	0x04
	.zero		1


	//   ....[62]....
        /*04ec*/ 	.word	0x00003050
        /*04f0*/ 	.word	0x000000ff
        /*04f4*/ 	.word	0x000000c0
        /*04f8*/ 	.short	0x0106
        /*04fa*/ 	.byte	0x07
	.zero		1


	//   ....[63]....
        /*04fc*/ 	.word	0x00003090
        /*0500*/ 	.word	0x00000000
        /*0504*/ 	.word	0x000000c0
        /*0508*/ 	.short	0x010a
        /*050a*/ 	.byte	0xff
	.zero		1


	//   ....[64]....
        /*050c*/ 	.word	0x000035e0
        /*0510*/ 	.word	0x00000000
        /*0514*/ 	.word	0x000000b0
        /*0518*/ 	.short	0x010a
        /*051a*/ 	.byte	0xff
	.zero		1


	//   ....[65]....
        /*051c*/ 	.word	0x000036f0
        /*0520*/ 	.word	0x00000003
        /*0524*/ 	.word	0x00000000
        /*0528*/ 	.short	0x0101
        /*052a*/ 	.byte	0xff
	.zero		1


	//   ....[66]....
        /*052c*/ 	.word	0x00003700
        /*0530*/ 	.word	0x000000ff
        /*0534*/ 	.word	0x00000000
        /*0538*/ 	.short	0x010a
        /*053a*/ 	.byte	0x04
	.zero		1


	//   ....[67]....
        /*053c*/ 	.word	0x00003720
        /*0540*/ 	.word	0x000000ff
        /*0544*/ 	.word	0x000000f0
        /*0548*/ 	.short	0x010a
        /*054a*/ 	.byte	0x1e
	.zero		1


	//   ....[68]....
        /*054c*/ 	.word	0x000037f0
        /*0550*/ 	.word	0x000000ff
        /*0554*/ 	.word	0x00000000
        /*0558*/ 	.short	0x010a
        /*055a*/ 	.byte	0x05
	.zero		1


	//   ....[69]....
        /*055c*/ 	.word	0x00003930
        /*0560*/ 	.word	0x000000ff
        /*0564*/ 	.word	0x00000000
        /*0568*/ 	.short	0x010a
        /*056a*/ 	.byte	0x04
	.zero		1


	//   ....[70]....
        /*056c*/ 	.word	0x00003bc0
        /*0570*/ 	.word	0x000000ff
        /*0574*/ 	.word	0x00000000
        /*0578*/ 	.short	0x010a
        /*057a*/ 	.byte	0x04
	.zero		1


	//   ....[71]....
        /*057c*/ 	.word	0x00003c50
        /*0580*/ 	.word	0x000000ff
        /*0584*/ 	.word	0x00000000
        /*0588*/ 	.short	0x010a
        /*058a*/ 	.byte	0x05
	.zero		1


	//   ....[72]....
        /*058c*/ 	.word	0x00003ce0
        /*0590*/ 	.word	0x000000ff
        /*0594*/ 	.word	0x00000000
        /*0598*/ 	.short	0x010a
        /*059a*/ 	.byte	0x05
	.zero		1


	//   ....[73]....
        /*059c*/ 	.word	0x00003d70
        /*05a0*/ 	.word	0x000000ff
        /*05a4*/ 	.word	0x00000000
        /*05a8*/ 	.short	0x010a
        /*05aa*/ 	.byte	0x04
	.zero		1


	//   ....[74]....
        /*05ac*/ 	.word	0x00004240
        /*05b0*/ 	.word	0x0000000c
        /*05b4*/ 	.word	0x000000b0
        /*05b8*/ 	.short	0x010a
        /*05ba*/ 	.byte	0xff
	.zero		1


	//   ....[75]....
        /*05bc*/ 	.word	0x000043b0
        /*05c0*/ 	.word	0x00000000
        /*05c4*/ 	.word	0x00000000
        /*05c8*/ 	.short	0x0101
        /*05ca*/ 	.byte	0xff
	.zero		1


	//   ....[76]....
        /*05cc*/ 	.word	0x00004840
        /*05d0*/ 	.word	0x000000ff
        /*05d4*/ 	.word	0x000000a8
        /*05d8*/ 	.short	0x010a
        /*05da*/ 	.byte	0x15
	.zero		1


	//   ....[77]....
        /*05dc*/ 	.word	0x000049c0
        /*05e0*/ 	.word	0x000000ff
        /*05e4*/ 	.word	0x00000080
        /*05e8*/ 	.short	0x010a
        /*05ea*/ 	.byte	0x15
	.zero		1


	//   ....[78]....
        /*05ec*/ 	.word	0x00004b40
        /*05f0*/ 	.word	0x000000ff
        /*05f4*/ 	.word	0x00000060
        /*05f8*/ 	.short	0x010b
        /*05fa*/ 	.byte	0x15
	.zero		1


	//   ....[79]....
        /*05fc*/ 	.word	0x00004b50
        /*0600*/ 	.word	0x000000ff
        /*0604*/ 	.word	0x00000000
        /*0608*/ 	.short	0x0101
        /*060a*/ 	.byte	0x06
	.zero		1


	//   ....[80]....
        /*060c*/ 	.word	0x00004b60
        /*0610*/ 	.word	0x000000ff
        /*0614*/ 	.word	0x00000088
        /*0618*/ 	.short	0x010a
        /*061a*/ 	.byte	0x15
	.zero		1


	//   ....[81]....
        /*061c*/ 	.word	0x00004cc0
        /*0620*/ 	.word	0x000000ff
        /*0624*/ 	.word	0x00000068
        /*0628*/ 	.short	0x010b
        /*062a*/ 	.byte	0x15
	.zero		1


	//   ....[82]....
        /*062c*/ 	.word	0x00004cd0
        /*0630*/ 	.word	0x000000ff
        /*0634*/ 	.word	0x00000000
        /*0638*/ 	.short	0x0101
        /*063a*/ 	.byte	0x06
	.zero		1


	//   ....[83]....
        /*063c*/ 	.word	0x00004ce0
        /*0640*/ 	.word	0x000000ff
        /*0644*/ 	.word	0x00000090
        /*0648*/ 	.short	0x010a
        /*064a*/ 	.byte	0x15
	.zero		1


	//   ....[84]....
        /*064c*/ 	.word	0x00004e30
        /*0650*/ 	.word	0x000000ff
        /*0654*/ 	.word	0x00000070
        /*0658*/ 	.short	0x010b
        /*065a*/ 	.byte	0x15
	.zero		1


	//   ....[85]....
        /*065c*/ 	.word	0x00004e40
        /*0660*/ 	.word	0x000000ff
        /*0664*/ 	.word	0x00000000
        /*0668*/ 	.short	0x0101
        /*066a*/ 	.byte	0x06
	.zero		1


	//   ....[86]....
        /*066c*/ 	.word	0x00004e50
        /*0670*/ 	.word	0x000000ff
        /*0674*/ 	.word	0x00000098
        /*0678*/ 	.short	0x010a
        /*067a*/ 	.byte	0x15
	.zero		1


	//   ....[87]....
        /*067c*/ 	.word	0x00005040
        /*0680*/ 	.word	0x000000ff
        /*0684*/ 	.word	0x00000078
        /*0688*/ 	.short	0x010b
        /*068a*/ 	.byte	0x15
	.zero		1


	//   ....[88]....
        /*068c*/ 	.word	0x00005050
        /*0690*/ 	.word	0x000000ff
        /*0694*/ 	.word	0x00000000
        /*0698*/ 	.short	0x0101
        /*069a*/ 	.byte	0x25
	.zero		1


	//   ....[89]....
        /*069c*/ 	.word	0x00005080
        /*06a0*/ 	.word	0x000000ff
        /*06a4*/ 	.word	0x00000080
        /*06a8*/ 	.short	0x010a
        /*06aa*/ 	.byte	0x15
	.zero		1


	//   ....[90]....
        /*06ac*/ 	.word	0x000050a0
        /*06b0*/ 	.word	0x000000ff
        /*06b4*/ 	.word	0x00000088
        /*06b8*/ 	.short	0x010a
        /*06ba*/ 	.byte	0x15
	.zero		1


	//   ....[91]....
        /*06bc*/ 	.word	0x000050c0
        /*06c0*/ 	.word	0x000000ff
        /*06c4*/ 	.word	0x00000090
        /*06c8*/ 	.short	0x010a
        /*06ca*/ 	.byte	0x15
	.zero		1


	//   ....[92]....
        /*06cc*/ 	.word	0x00005100
        /*06d0*/ 	.word	0x00000000
        /*06d4*/ 	.word	0x00000098
        /*06d8*/ 	.short	0x010a
        /*06da*/ 	.byte	0xff
	.zero		1


	//   ....[93]....
        /*06dc*/ 	.word	0x00005410
        /*06e0*/ 	.word	0x00000003
        /*06e4*/ 	.word	0x000000b0
        /*06e8*/ 	.short	0x010a
        /*06ea*/ 	.byte	0xff
	.zero		1


	//   ....[94]....
        /*06ec*/ 	.word	0x00005590
        /*06f0*/ 	.word	0x00000000
        /*06f4*/ 	.word	0x00000000
        /*06f8*/ 	.short	0x0101
        /*06fa*/ 	.byte	0xff
	.zero		1


	//   ....[95]....
        /*06fc*/ 	.word	0x00006100
        /*0700*/ 	.word	0x000000ff
        /*0704*/ 	.word	0x00000060
        /*0708*/ 	.short	0x010a
        /*070a*/ 	.byte	0x2c
	.zero		1


	//   ....[96]....
        /*070c*/ 	.word	0x00006140
        /*0710*/ 	.word	0x00000063
        /*0714*/ 	.word	0x000000d0
        /*0718*/ 	.short	0x010a
        /*071a*/ 	.byte	0xff
	.zero		1


	//   ....[97]....
        /*071c*/ 	.word	0x00006230
        /*0720*/ 	.word	0x000000ff
        /*0724*/ 	.word	0x00000060
        /*0728*/ 	.short	0x010a
        /*072a*/ 	.byte	0x2c
	.zero		1


	//   ....[98]....
        /*072c*/ 	.word	0x00006320
        /*0730*/ 	.word	0x00000063
        /*0734*/ 	.word	0x000000d0
        /*0738*/ 	.short	0x010a
        /*073a*/ 	.byte	0xff
	.zero		1


	//   ....[99]....
        /*073c*/ 	.word	0x00006df0
        /*0740*/ 	.word	0x00000000
        /*0744*/ 	.word	0x00000000
        /*0748*/ 	.short	0x0101
        /*074a*/ 	.byte	0xff
	.zero		1


	//   ....[100]....
        /*074c*/ 	.word	0x00006e00
        /*0750*/ 	.word	0x00000003
        /*0754*/ 	.word	0x00000060
        /*0758*/ 	.short	0x010a
        /*075a*/ 	.byte	0xff
	.zero		1


	//   ....[101]....
        /*075c*/ 	.word	0x00006ee0
        /*0760*/ 	.word	0x00000003
        /*0764*/ 	.word	0x00000060
        /*0768*/ 	.short	0x010a
        /*076a*/ 	.byte	0xff
	.zero		1


	//   ....[102]....
        /*076c*/ 	.word	0x00007a50
        /*0770*/ 	.word	0x0000003d
        /*0774*/ 	.word	0x00000000
        /*0778*/ 	.short	0x0101
        /*077a*/ 	.byte	0xff
	.zero		1


	//   ....[103]....
        /*077c*/ 	.word	0x00007a70
        /*0780*/ 	.word	0x0000003e
        /*0784*/ 	.word	0x00000060
        /*0788*/ 	.short	0x010a
        /*078a*/ 	.byte	0xff
	.zero		1


	//   ....[104]....
        /*078c*/ 	.word	0x00007b40
        /*0790*/ 	.word	0x0000003e
        /*0794*/ 	.word	0x00000060
        /*0798*/ 	.short	0x010a
        /*079a*/ 	.byte	0xff
	.zero		1


	//   ....[105]....
        /*079c*/ 	.word	0x000086b0
        /*07a0*/ 	.word	0x0000003d
        /*07a4*/ 	.word	0x00000000
        /*07a8*/ 	.short	0x0101
        /*07aa*/ 	.byte	0xff
	.zero		1


	//   ....[106]....
        /*07ac*/ 	.word	0x000086d0
        /*07b0*/ 	.word	0x0000003e
        /*07b4*/ 	.word	0x00000060
        /*07b8*/ 	.short	0x010a
        /*07ba*/ 	.byte	0xff
	.zero		1


	//   ....[107]....
        /*07bc*/ 	.word	0x000087a0
        /*07c0*/ 	.word	0x0000003e
        /*07c4*/ 	.word	0x00000060
        /*07c8*/ 	.short	0x010a
        /*07ca*/ 	.byte	0xff
	.zero		1


	//   ....[108]....
        /*07cc*/ 	.word	0x00008ae0
        /*07d0*/ 	.word	0x000000ff
        /*07d4*/ 	.word	0x00000000
        /*07d8*/ 	.short	0x0101
        /*07da*/ 	.byte	0x04
	.zero		1


	//   ....[109]....
        /*07dc*/ 	.word	0x00009370
        /*07e0*/ 	.word	0x00000002
        /*07e4*/ 	.word	0x00000000
        /*07e8*/ 	.short	0x0101
        /*07ea*/ 	.byte	0xff
	.zero		1


	//   ....[110]....
        /*07ec*/ 	.word	0x00009600
        /*07f0*/ 	.word	0x000000ff
        /*07f4*/ 	.word	0x00000000
        /*07f8*/ 	.short	0x0101
        /*07fa*/ 	.byte	0x04
	.zero		1


	//   ....[111]....
        /*07fc*/ 	.word	0x00009620
        /*0800*/ 	.word	0x00000003
        /*0804*/ 	.word	0x00000120
        /*0808*/ 	.short	0x010a
        /*080a*/ 	.byte	0xff
	.zero		1


	//   ....[112]....
        /*080c*/ 	.word	0x00009680
        /*0810*/ 	.word	0x00000000
        /*0814*/ 	.word	0x00000030
        /*0818*/ 	.short	0x010a
        /*081a*/ 	.byte	0xff
	.zero		1


	//   ....[113]....
        /*081c*/ 	.word	0x000096e0
        /*0820*/ 	.word	0x00000000
        /*0824*/ 	.word	0x00000030
        /*0828*/ 	.short	0x010a
        /*082a*/ 	.byte	0xff
	.zero		1


	//   ....[114]....
        /*082c*/ 	.word	0x00009730
        /*0830*/ 	.word	0x00000003
        /*0834*/ 	.word	0x000000b0
        /*0838*/ 	.short	0x010a
        /*083a*/ 	.byte	0xff
	.zero		1


	//   ....[115]....
        /*083c*/ 	.word	0x00009790
        /*0840*/ 	.word	0x00000000
        /*0844*/ 	.word	0x00000000
        /*0848*/ 	.short	0x010a
        /*084a*/ 	.byte	0xff
	.zero		1


	//   ....[116]....
        /*084c*/ 	.word	0x000097f0
        /*0850*/ 	.word	0x00000000
        /*0854*/ 	.word	0x00000000
        /*0858*/ 	.short	0x010a
        /*085a*/ 	.byte	0xff
	.zero		1


	//   ....[117]....
        /*085c*/ 	.word	0x00009850
        /*0860*/ 	.word	0x00000000
        /*0864*/ 	.word	0x00000000
        /*0868*/ 	.short	0x010a
        /*086a*/ 	.byte	0xff
	.zero		1


	//   ....[118]....
        /*086c*/ 	.word	0x000098b0
        /*0870*/ 	.word	0x00000000
        /*0874*/ 	.word	0x00000000
        /*0878*/ 	.short	0x010a
        /*087a*/ 	.byte	0xff
	.zero		1


	//   ....[119]....
        /*087c*/ 	.word	0x00009910
        /*0880*/ 	.word	0x00000000
        /*0884*/ 	.word	0x00000000
        /*0888*/ 	.short	0x010a
        /*088a*/ 	.byte	0xff
	.zero		1


	//   ....[120]....
        /*088c*/ 	.word	0x00009960
        /*0890*/ 	.word	0x00000002
        /*0894*/ 	.word	0x00000110
        /*0898*/ 	.short	0x010a
        /*089a*/ 	.byte	0xff
	.zero		1


	//   ....[121]....
        /*089c*/ 	.word	0x000099c0
        /*08a0*/ 	.word	0x00000002
        /*08a4*/ 	.word	0x000000c0
        /*08a8*/ 	.short	0x010a
        /*08aa*/ 	.byte	0xff
	.zero		1


	//   ....[122]....
        /*08ac*/ 	.word	0x00009a10
        /*08b0*/ 	.word	0x00000002
        /*08b4*/ 	.word	0x000000b0
        /*08b8*/ 	.short	0x010a
        /*08ba*/ 	.byte	0xff
	.zero		1


	//   ....[123]....
        /*08bc*/ 	.word	0x00009a70
        /*08c0*/ 	.word	0x00000000
        /*08c4*/ 	.word	0x000000c0
        /*08c8*/ 	.short	0x010a
        /*08ca*/ 	.byte	0xff
	.zero		1


	//   ....[124]....
        /*08cc*/ 	.word	0x00009ac0
        /*08d0*/ 	.word	0x00000000
        /*08d4*/ 	.word	0x000000b0
        /*08d8*/ 	.short	0x010a
        /*08da*/ 	.byte	0xff
	.zero		1


	//   ....[125]....
        /*08dc*/ 	.word	0x00009b20
        /*08e0*/ 	.word	0x00000003
        /*08e4*/ 	.word	0x000000f0
        /*08e8*/ 	.short	0x010a
        /*08ea*/ 	.byte	0xff
	.zero		1


	//   ....[126]....
        /*08ec*/ 	.word	0x00009b80
        /*08f0*/ 	.word	0x00000000
        /*08f4*/ 	.word	0x00000000
        /*08f8*/ 	.short	0x010a
        /*08fa*/ 	.byte	0xff
	.zero		1


	//   ....[127]....
        /*08fc*/ 	.word	0x00009be0
        /*0900*/ 	.word	0x00000000
        /*0904*/ 	.word	0x00000000
        /*0908*/ 	.short	0x010a
        /*090a*/ 	.byte	0xff
	.zero		1


	//   ....[128]....
        /*090c*/ 	.word	0x00009c40
        /*0910*/ 	.word	0x00000000
        /*0914*/ 	.word	0x00000000
        /*0918*/ 	.short	0x010a
        /*091a*/ 	.byte	0xff
	.zero		1


	//   ....[129]....
        /*091c*/ 	.word	0x00009ca0
        /*0920*/ 	.word	0x00000000
        /*0924*/ 	.word	0x00000000
        /*0928*/ 	.short	0x010a
        /*092a*/ 	.byte	0xff
	.zero		1


	//   ....[130]....
        /*092c*/ 	.word	0x00009d00
        /*0930*/ 	.word	0x00000000
        /*0934*/ 	.word	0x00000000
        /*0938*/ 	.short	0x010a
        /*093a*/ 	.byte	0xff
	.zero		1


	//   ....[131]....
        /*093c*/ 	.word	0x00009d50
        /*0940*/ 	.word	0x0000000c
        /*0944*/ 	.word	0x000000b0
        /*0948*/ 	.short	0x010a
        /*094a*/ 	.byte	0xff
	.zero		1


	//   ....[132]....
        /*094c*/ 	.word	0x00009db0
        /*0950*/ 	.word	0x00000000
        /*0954*/ 	.word	0x000000a8
        /*0958*/ 	.short	0x010a
        /*095a*/ 	.byte	0xff
	.zero		1


	//   ....[133]....
        /*095c*/ 	.word	0x00009e10
        /*0960*/ 	.word	0x00000000
        /*0964*/ 	.word	0x00000080
        /*0968*/ 	.short	0x010a
        /*096a*/ 	.byte	0xff
	.zero		1


	//   ....[134]....
        /*096c*/ 	.word	0x00009e70
        /*0970*/ 	.word	0x00000000
        /*0974*/ 	.word	0x00000088
        /*0978*/ 	.short	0x010a
        /*097a*/ 	.byte	0xff
	.zero		1


	//   ....[135]....
        /*097c*/ 	.word	0x00009ed0
        /*0980*/ 	.word	0x00000000
        /*0984*/ 	.word	0x00000090
        /*0988*/ 	.short	0x010a
        /*098a*/ 	.byte	0xff
	.zero		1


	//   ....[136]....
        /*098c*/ 	.word	0x00009f30
        /*0990*/ 	.word	0x00000000
        /*0994*/ 	.word	0x00000098
        /*0998*/ 	.short	0x010a
        /*099a*/ 	.byte	0xff
	.zero		1


	//   ....[137]....
        /*099c*/ 	.word	0x00009f90
        /*09a0*/ 	.word	0x00000000
        /*09a4*/ 	.word	0x00000080
        /*09a8*/ 	.short	0x010a
        /*09aa*/ 	.byte	0xff
	.zero		1


	//   ....[138]....
        /*09ac*/ 	.word	0x00009ff0
        /*09b0*/ 	.word	0x00000000
        /*09b4*/ 	.word	0x00000088
        /*09b8*/ 	.short	0x010a
        /*09ba*/ 	.byte	0xff
	.zero		1


	//   ....[139]....
        /*09bc*/ 	.word	0x0000a050
        /*09c0*/ 	.word	0x00000000
        /*09c4*/ 	.word	0x00000090
        /*09c8*/ 	.short	0x010a
        /*09ca*/ 	.byte	0xff
	.zero		1


	//   ....[140]....
        /*09cc*/ 	.word	0x0000a0a0
        /*09d0*/ 	.word	0x00000003
        /*09d4*/ 	.word	0x000000b0
        /*09d8*/ 	.short	0x010a
        /*09da*/ 	.byte	0xff
	.zero		1


	//   ....[141]....
        /*09dc*/ 	.word	0x0000a100
        /*09e0*/ 	.word	0x00000002
        /*09e4*/ 	.word	0x00000060
        /*09e8*/ 	.short	0x010a
        /*09ea*/ 	.byte	0xff
	.zero		1


	//   ....[142]....
        /*09ec*/ 	.word	0x0000a150
        /*09f0*/ 	.word	0x00000063
        /*09f4*/ 	.word	0x000000d0
        /*09f8*/ 	.short	0x010a
        /*09fa*/ 	.byte	0xff
	.zero		1


	//   ....[143]....
        /*09fc*/ 	.word	0x0000a1a0
        /*0a00*/ 	.word	0x00000003
        /*0a04*/ 	.word	0x00000060
        /*0a08*/ 	.short	0x010a
        /*0a0a*/ 	.byte	0xff
	.zero		1


	//   ....[144]....
        /*0a0c*/ 	.word	0x0000a1f0
        /*0a10*/ 	.word	0x0000003e
        /*0a14*/ 	.word	0x00000060
        /*0a18*/ 	.short	0x010a
        /*0a1a*/ 	.byte	0xff
	.zero		1


	//   ....[145]....
        /*0a1c*/ 	.word	0x0000a240
        /*0a20*/ 	.word	0x0000003e
        /*0a24*/ 	.word	0x00000060
        /*0a28*/ 	.short	0x010a
        /*0a2a*/ 	.byte	0xff
	.zero		1


	//----- nvinfo : EIATTR_NUM_MBARRIERS
	.align		4
.L_47:
        /*0a2c*/ 	.byte	0x03, 0x38
        /*0a2e*/ 	.short	0x0026


	//----- nvinfo : EIATTR_EXIT_INSTR_OFFSETS
	.align		4
        /*0a30*/ 	.byte	0x04, 0x1c
        /*0a32*/ 	.short	(.L_49 - .L_48)


	//   ....[0]....
.L_48:
        /*0a34*/ 	.word	0x00002b70


	//   ....[1]....
        /*0a38*/ 	.word	0x00003060


	//   ....[2]....
        /*0a3c*/ 	.word	0x000030c0


	//   ....[3]....
        /*0a40*/ 	.word	0x00003fd0


	//   ....[4]....
        /*0a44*/ 	.word	0x00005130


	//   ....[5]....
        /*0a48*/ 	.word	0x00005170


	//   ....[6]....
        /*0a4c*/ 	.word	0x000094f0


	//   ....[7]....
        /*0a50*/ 	.word	0x00009570


	//   ....[8]....
        /*0a54*/ 	.word	0x000095a0


	//   ....[9]....
        /*0a58*/ 	.word	0x00009610


	//----- nvinfo : EIATTR_MAX_THREADS
	.align		4
.L_49:
        /*0a5c*/ 	.byte	0x04, 0x05
        /*0a5e*/ 	.short	(.L_51 - .L_50)
.L_50:
        /*0a60*/ 	.word	0x00000100
        /*0a64*/ 	.word	0x00000001
        /*0a68*/ 	.word	0x00000001


	//----- nvinfo : EIATTR_CRS_STACK_SIZE
	.align		4
.L_51:
        /*0a6c*/ 	.byte	0x04, 0x1e
        /*0a6e*/ 	.short	(.L_53 - .L_52)
.L_52:
        /*0a70*/ 	.word	0x00000000


	//----- nvinfo : EIATTR_CBANK_PARAM_SIZE
	.align		4
.L_53:
        /*0a74*/ 	.byte	0x03, 0x19
        /*0a76*/ 	.short	0x0800


	//----- nvinfo : EIATTR_PARAM_CBANK
	.align		4
        /*0a78*/ 	.byte	0x04, 0x0a
        /*0a7a*/ 	.short	(.L_55 - .L_54)
	.align		4
.L_54:
        /*0a7c*/ 	.word	index@(.nv.constant0._ZN7cutlass13device_kernelINS_4gemm6kernel13GemmUniversalIN4cute5tupleIJiiiiEEENS1_10collective13CollectiveMmaINS1_35MainloopSm100TmaUmmaWarpSpecializedILi6ELi2ELi4ENS5_IJNS4_1CILi1EEENSA_ILi2EEESB_EEEEENS5_IJNSA_ILi128EEESF_NSA_ILi64EEEEEENS_6half_tENS5_IJlSB_lEEESI_NS5_IJSB_llEEENS4_8TiledMMAINS4_8MMA_AtomIJNS4_20SM100_MMA_F16BF16_SSISI_SI_fLi128ELi128ELNS4_4UMMA5MajorE0ELSP_1ELNSO_7ScaleInE0ELSQ_0EEEEEENS4_6LayoutINS5_IJSB_SB_SB_EEENS5_IJNSA_ILi0EEESV_SV_EEEEENS5_IJNS4_10UnderscoreESY_SY_EEEEENS4_23SM90_TMA_LOAD_MULTICASTENS4_14ComposedLayoutINS4_7SwizzleILi3ELi4ELi3EEENS4_18smem_ptr_flag_bitsILi16EEENST_INS5_IJNSA_ILi8EEESG_EEENS5_IJSG_SB_EEEEEEEvNS4_8identityENS4_13SM90_TMA_LOADENS12_IS14_S16_NST_INS5_IJSG_S17_EEENS5_IJSB_SG_EEEEEEEvS1C_EENS_8epilogue10collective18CollectiveEpilogueINS1J_23Sm100TmaWarpSpecializedILi4ELi2ELi32ELb1ELb0EEEJSH_NS5_IJNST_ISF_SB_EENST_INSA_ILi32EEESB_EEEEESI_SJ_SI_SJ_NS1J_6fusion15FusionCallbacksIS1N_NS1S_17LinearCombinationISI_fSI_fLNS_15FloatRoundStyleE2EEESH_S1R_JEEENS4_5SM1004TMEM4LOAD26SM100_TMEM_LOAD_32dp32b32xES1D_NS12_INS13_ILi2ELi4ELi3EEES16_NST_INS5_IJS17_S1P_EEENS5_IJS1P_SB_EEEEEEENS4_39AutoVectorizingCopyWithAssumedAlignmentILi128EEENS4_14SM90_TMA_STOREES26_S28_S28_EEEvvEEEEvNT_6ParamsE)
        /*0a80*/ 	.short	0x0380
        /*0a82*/ 	.short	0x0800


	//----- nvinfo : EIATTR_SW_WAR
	.align		4
.L_55:
        /*0a84*/ 	.byte	0x04, 0x36
        /*0a86*/ 	.short	(.L_57 - .L_56)
.L_56:
        /*0a88*/ 	.word	0x00000008
.L_57:


//--------------------- .nv.callgraph             --------------------------
	.section	.nv.callgraph,"",@"SHT_CUDA_CALLGRAPH"
	.align	4
	.sectionentsize	8
	.align		4
        /*0000*/ 	.word	0x00000000
	.align		4
        /*0004*/ 	.word	0xffffffff
	.align		4
        /*0008*/ 	.word	index@(_ZN7cutlass13device_kernelINS_4gemm6kernel13GemmUniversalIN4cute5tupleIJiiiiEEENS1_10collective13CollectiveMmaINS1_35MainloopSm100TmaUmmaWarpSpecializedILi6ELi2ELi4ENS5_IJNS4_1CILi1EEENSA_ILi2EEESB_EEEEENS5_IJNSA_ILi128EEESF_NSA_ILi64EEEEEENS_6half_tENS5_IJlSB_lEEESI_NS5_IJSB_llEEENS4_8TiledMMAINS4_8MMA_AtomIJNS4_20SM100_MMA_F16BF16_SSISI_SI_fLi128ELi128ELNS4_4UMMA5MajorE0ELSP_1ELNSO_7ScaleInE0ELSQ_0EEEEEENS4_6LayoutINS5_IJSB_SB_SB_EEENS5_IJNSA_ILi0EEESV_SV_EEEEENS5_IJNS4_10UnderscoreESY_SY_EEEEENS4_23SM90_TMA_LOAD_MULTICASTENS4_14ComposedLayoutINS4_7SwizzleILi3ELi4ELi3EEENS4_18smem_ptr_flag_bitsILi16EEENST_INS5_IJNSA_ILi8EEESG_EEENS5_IJSG_SB_EEEEEEEvNS4_8identityENS4_13SM90_TMA_LOADENS12_IS14_S16_NST_INS5_IJSG_S17_EEENS5_IJSB_SG_EEEEEEEvS1C_EENS_8epilogue10collective18CollectiveEpilogueINS1J_23Sm100TmaWarpSpecializedILi4ELi2ELi32ELb1ELb0EEEJSH_NS5_IJNST_ISF_SB_EENST_INSA_ILi32EEESB_EEEEESI_SJ_SI_SJ_NS1J_6fusion15FusionCallbacksIS1N_NS1S_17LinearCombinationISI_fSI_fLNS_15FloatRoundStyleE2EEESH_S1R_JEEENS4_5SM1004TMEM4LOAD26SM100_TMEM_LOAD_32dp32b32xES1D_NS12_INS13_ILi2ELi4ELi3EEES16_NST_INS5_IJS17_S1P_EEENS5_IJS1P_SB_EEEEEEENS4_39AutoVectorizingCopyWithAssumedAlignmentILi128EEENS4_14SM90_TMA_STOREES26_S28_S28_EEEvvEEEEvNT_6ParamsE)
	.align		4
        /*000c*/ 	.word	index@(__assertfail)
	.align		4
        /*0010*/ 	.word	0x00000000
	.align		4
        /*0014*/ 	.word	0xfffffffe
	.align		4
        /*0018*/ 	.word	0x00000000
	.align		4
        /*001c*/ 	.word	0xfffffffd
	.align		4
        /*0020*/ 	.word	0x00000000
	.align		4
        /*0024*/ 	.word	0xfffffffc


//--------------------- .nv.constant4             --------------------------
	.section	.nv.constant4,"a",@progbits
	.align	8
	.align		8
.nv.constant4:
        /*0000*/ 	.dword	__assertfail
	.align		8
        /*0008*/ 	.dword	__unnamed_1
	.align		8
        /*0010*/ 	.dword	__unnamed_2
	.align		8
        /*0018*/ 	.dword	_ZN40_INTERNAL_9bcebd8a_4_k_cu_5e6dd9cb_315284cuda3std3__45__cpo5beginE
	.align		8
        /*0020*/ 	.dword	_ZN40_INTERNAL_9bcebd8a_4_k_cu_5e6dd9cb_315284cuda3std3__45__cpo3endE
	.align		8
        /*0028*/ 	.dword	_ZN40_INTERNAL_9bcebd8a_4_k_cu_5e6dd9cb_315284cuda3std3__45__cpo6cbeginE
	.align		8
        /*0030*/ 	.dword	_ZN40_INTERNAL_9bcebd8a_4_k_cu_5e6dd9cb_315284cuda3std3__45__cpo4cendE
	.align		8
        /*0038*/ 	.dword	_ZN40_INTERNAL_9bcebd8a_4_k_cu_5e6dd9cb_315284cuda3std3__442_GLOBAL__N__9bcebd8a_4_k_cu_5e6dd9cb_315286ignoreE
	.align		8
        /*0040*/ 	.dword	_ZN40_INTERNAL_9bcebd8a_4_k_cu_5e6dd9cb_315284cuda3std3__419piecewise_constructE
	.align		8
        /*0048*/ 	.dword	_ZN40_INTERNAL_9bcebd8a_4_k_cu_5e6dd9cb_315284cuda3std3__48in_placeE
	.align		8
        /*0050*/ 	.dword	_ZN40_INTERNAL_9bcebd8a_4_k_cu_5e6dd9cb_315284cuda3std6ranges3__45__cpo4swapE
	.align		8
        /*0058*/ 	.dword	_ZN40_INTERNAL_9bcebd8a_4_k_cu_5e6dd9cb_315284cuda3std6ranges3__45__cpo9iter_moveE
	.align		8
        /*0060*/ 	.dword	_ZN40_INTERNAL_9bcebd8a_4_k_cu_5e6dd9cb_315284cute7productE
	.align		8
        /*0068*/ 	.dword	_ZN40_INTERNAL_9bcebd8a_4_k_cu_5e6dd9cb_315284cute1_E
	.align		8
        /*0070*/ 	.dword	$str$25
	.align		8
        /*0078*/ 	.dword	$str$26
	.align		8
        /*0080*/ 	.dword	$str$27
	.align		8
        /*0088*/ 	.dword	$str$28


//--------------------- .text._ZN7cutlass13device_kernelINS_4gemm6kernel13GemmUniversalIN4cute5tupleIJiiiiEEENS1_10collective13CollectiveMmaINS1_35MainloopSm100TmaUmmaWarpSpecializedILi6ELi2ELi4ENS5_IJNS4_1CILi1EEENSA_ILi2EEESB_EEEEENS5_IJNSA_ILi128EEESF_NSA_ILi64EEEEEENS_6half_tENS5_IJlSB_lEEESI_NS5_IJSB_llEEENS4_8TiledMMAINS4_8MMA_AtomIJNS4_20SM100_MMA_F16BF16_SSISI_SI_fLi128ELi128ELNS4_4UMMA5MajorE0ELSP_1ELNSO_7ScaleInE0ELSQ_0EEEEEENS4_6LayoutINS5_IJSB_SB_SB_EEENS5_IJNSA_ILi0EEESV_SV_EEEEENS5_IJNS4_10UnderscoreESY_SY_EEEEENS4_23SM90_TMA_LOAD_MULTICASTENS4_14ComposedLayoutINS4_7SwizzleILi3ELi4ELi3EEENS4_18smem_ptr_flag_bitsILi16EEENST_INS5_IJNSA_ILi8EEESG_EEENS5_IJSG_SB_EEEEEEEvNS4_8identityENS4_13SM90_TMA_LOADENS12_IS14_S16_NST_INS5_IJSG_S17_EEENS5_IJSB_SG_EEEEEEEvS1C_EENS_8epilogue10collective18CollectiveEpilogueINS1J_23Sm100TmaWarpSpecializedILi4ELi2ELi32ELb1ELb0EEEJSH_NS5_IJNST_ISF_SB_EENST_INSA_ILi32EEESB_EEEEESI_SJ_SI_SJ_NS1J_6fusion15FusionCallbacksIS1N_NS1S_17LinearCombinationISI_fSI_fLNS_15FloatRoundStyleE2EEESH_S1R_JEEENS4_5SM1004TMEM4LOAD26SM100_TMEM_LOAD_32dp32b32xES1D_NS12_INS13_ILi2ELi4ELi3EEES16_NST_INS5_IJS17_S1P_EEENS5_IJS1P_SB_EEEEEEENS4_39AutoVectorizingCopyWithAssumedAlignmentILi128EEENS4_14SM90_TMA_STOREES26_S28_S28_EEEvvEEEEvNT_6ParamsE --------------------------
	.section	.text._ZN7cutlass13device_kernelINS_4gemm6kernel13GemmUniversalIN4cute5tupleIJiiiiEEENS1_10collective13CollectiveMmaINS1_35MainloopSm100TmaUmmaWarpSpecializedILi6ELi2ELi4ENS5_IJNS4_1CILi1EEENSA_ILi2EEESB_EEEEENS5_IJNSA_ILi128EEESF_NSA_ILi64EEEEEENS_6half_tENS5_IJlSB_lEEESI_NS5_IJSB_llEEENS4_8TiledMMAINS4_8MMA_AtomIJNS4_20SM100_MMA_F16BF16_SSISI_SI_fLi128ELi128ELNS4_4UMMA5MajorE0ELSP_1ELNSO_7ScaleInE0ELSQ_0EEEEEENS4_6LayoutINS5_IJSB_SB_SB_EEENS5_IJNSA_ILi0EEESV_SV_EEEEENS5_IJNS4_10UnderscoreESY_SY_EEEEENS4_23SM90_TMA_LOAD_MULTICASTENS4_14ComposedLayoutINS4_7SwizzleILi3ELi4ELi3EEENS4_18smem_ptr_flag_bitsILi16EEENST_INS5_IJNSA_ILi8EEESG_EEENS5_IJSG_SB_EEEEEEEvNS4_8identityENS4_13SM90_TMA_LOADENS12_IS14_S16_NST_INS5_IJSG_S17_EEENS5_IJSB_SG_EEEEEEEvS1C_EENS_8epilogue10collective18CollectiveEpilogueINS1J_23Sm100TmaWarpSpecializedILi4ELi2ELi32ELb1ELb0EEEJSH_NS5_IJNST_ISF_SB_EENST_INSA_ILi32EEESB_EEEEESI_SJ_SI_SJ_NS1J_6fusion15FusionCallbacksIS1N_NS1S_17LinearCombinationISI_fSI_fLNS_15FloatRoundStyleE2EEESH_S1R_JEEENS4_5SM1004TMEM4LOAD26SM100_TMEM_LOAD_32dp32b32xES1D_NS12_INS13_ILi2ELi4ELi3EEES16_NST_INS5_IJS17_S1P_EEENS5_IJS1P_SB_EEEEEEENS4_39AutoVectorizingCopyWithAssumedAlignmentILi128EEENS4_14SM90_TMA_STOREES26_S28_S28_EEEvvEEEEvNT_6ParamsE,"ax",@progbits
	.align	128
.text._ZN7cutlass13device_kernelINS_4gemm6kernel13GemmUniversalIN4cute5tupleIJiiiiEEENS1_10collective13CollectiveMmaINS1_35MainloopSm100TmaUmmaWarpSpecializedILi6ELi2ELi4ENS5_IJNS4_1CILi1EEENSA_ILi2EEESB_EEEEENS5_IJNSA_ILi128EEESF_NSA_ILi64EEEEEENS_6half_tENS5_IJlSB_lEEESI_NS5_IJSB_llEEENS4_8TiledMMAINS4_8MMA_AtomIJNS4_20SM100_MMA_F16BF16_SSISI_SI_fLi128ELi128ELNS4_4UMMA5MajorE0ELSP_1ELNSO_7ScaleInE0ELSQ_0EEEEEENS4_6LayoutINS5_IJSB_SB_SB_EEENS5_IJNSA_ILi0EEESV_SV_EEEEENS5_IJNS4_10UnderscoreESY_SY_EEEEENS4_23SM90_TMA_LOAD_MULTICASTENS4_14ComposedLayoutINS4_7SwizzleILi3ELi4ELi3EEENS4_18smem_ptr_flag_bitsILi16EEENST_INS5_IJNSA_ILi8EEESG_EEENS5_IJSG_SB_EEEEEEEvNS4_8identityENS4_13SM90_TMA_LOADENS12_IS14_S16_NST_INS5_IJSG_S17_EEENS5_IJSB_SG_EEEEEEEvS1C_EENS_8epilogue10collective18CollectiveEpilogueINS1J_23Sm100TmaWarpSpecializedILi4ELi2ELi32ELb1ELb0EEEJSH_NS5_IJNST_ISF_SB_EENST_INSA_ILi32EEESB_EEEEESI_SJ_SI_SJ_NS1J_6fusion15FusionCallbacksIS1N_NS1S_17LinearCombinationISI_fSI_fLNS_15FloatRoundStyleE2EEESH_S1R_JEEENS4_5SM1004TMEM4LOAD26SM100_TMEM_LOAD_32dp32b32xES1D_NS12_INS13_ILi2ELi4ELi3EEES16_NST_INS5_IJS17_S1P_EEENS5_IJS1P_SB_EEEEEEENS4_39AutoVectorizingCopyWithAssumedAlignmentILi128EEENS4_14SM90_TMA_STOREES26_S28_S28_EEEvvEEEEvNT_6ParamsE:
        .type           _ZN7cutlass13device_kernelINS_4gemm6kernel13GemmUniversalIN4cute5tupleIJiiiiEEENS1_10collective13CollectiveMmaINS1_35MainloopSm100TmaUmmaWarpSpecializedILi6ELi2ELi4ENS5_IJNS4_1CILi1EEENSA_ILi2EEESB_EEEEENS5_IJNSA_ILi128EEESF_NSA_ILi64EEEEEENS_6half_tENS5_IJlSB_lEEESI_NS5_IJSB_llEEENS4_8TiledMMAINS4_8MMA_AtomIJNS4_20SM100_MMA_F16BF16_SSISI_SI_fLi128ELi128ELNS4_4UMMA5MajorE0ELSP_1ELNSO_7ScaleInE0ELSQ_0EEEEEENS4_6LayoutINS5_IJSB_SB_SB_EEENS5_IJNSA_ILi0EEESV_SV_EEEEENS5_IJNS4_10UnderscoreESY_SY_EEEEENS4_23SM90_TMA_LOAD_MULTICASTENS4_14ComposedLayoutINS4_7SwizzleILi3ELi4ELi3EEENS4_18smem_ptr_flag_bitsILi16EEENST_INS5_IJNSA_ILi8EEESG_EEENS5_IJSG_SB_EEEEEEEvNS4_8identityENS4_13SM90_TMA_LOADENS12_IS14_S16_NST_INS5_IJSG_S17_EEENS5_IJSB_SG_EEEEEEEvS1C_EENS_8epilogue10collective18CollectiveEpilogueINS1J_23Sm100TmaWarpSpecializedILi4ELi2ELi32ELb1ELb0EEEJSH_NS5_IJNST_ISF_SB_EENST_INSA_ILi32EEESB_EEEEESI_SJ_SI_SJ_NS1J_6fusion15FusionCallbacksIS1N_NS1S_17LinearCombinationISI_fSI_fLNS_15FloatRoundStyleE2EEESH_S1R_JEEENS4_5SM1004TMEM4LOAD26SM100_TMEM_LOAD_32dp32b32xES1D_NS12_INS13_ILi2ELi4ELi3EEES16_NST_INS5_IJS17_S1P_EEENS5_IJS1P_SB_EEEEEEENS4_39AutoVectorizingCopyWithAssumedAlignmentILi128EEENS4_14SM90_TMA_STOREES26_S28_S28_EEEvvEEEEvNT_6ParamsE,@function
        .size           _ZN7cutlass13device_kernelINS_4gemm6kernel13GemmUniversalIN4cute5tupleIJiiiiEEENS1_10collective13CollectiveMmaINS1_35MainloopSm100TmaUmmaWarpSpecializedILi6ELi2ELi4ENS5_IJNS4_1CILi1EEENSA_ILi2EEESB_EEEEENS5_IJNSA_ILi128EEESF_NSA_ILi64EEEEEENS_6half_tENS5_IJlSB_lEEESI_NS5_IJSB_llEEENS4_8TiledMMAINS4_8MMA_AtomIJNS4_20SM100_MMA_F16BF16_SSISI_SI_fLi128ELi128ELNS4_4UMMA5MajorE0ELSP_1ELNSO_7ScaleInE0ELSQ_0EEEEEENS4_6LayoutINS5_IJSB_SB_SB_EEENS5_IJNSA_ILi0EEESV_SV_EEEEENS5_IJNS4_10UnderscoreESY_SY_EEEEENS4_23SM90_TMA_LOAD_MULTICASTENS4_14ComposedLayoutINS4_7SwizzleILi3ELi4ELi3EEENS4_18smem_ptr_flag_bitsILi16EEENST_INS5_IJNSA_ILi8EEESG_EEENS5_IJSG_SB_EEEEEEEvNS4_8identityENS4_13SM90_TMA_LOADENS12_IS14_S16_NST_INS5_IJSG_S17_EEENS5_IJSB_SG_EEEEEEEvS1C_EENS_8epilogue10collective18CollectiveEpilogueINS1J_23Sm100TmaWarpSpecializedILi4ELi2ELi32ELb1ELb0EEEJSH_NS5_IJNST_ISF_SB_EENST_INSA_ILi32EEESB_EEEEESI_SJ_SI_SJ_NS1J_6fusion15FusionCallbacksIS1N_NS1S_17LinearCombinationISI_fSI_fLNS_15FloatRoundStyleE2EEESH_S1R_JEEENS4_5SM1004TMEM4LOAD26SM100_TMEM_LOAD_32dp32b32xES1D_NS12_INS13_ILi2ELi4ELi3EEES16_NST_INS5_IJS17_S1P_EEENS5_IJS1P_SB_EEEEEEENS4_39AutoVectorizingCopyWithAssumedAlignmentILi128EEENS4_14SM90_TMA_STOREES26_S28_S28_EEEvvEEEEvNT_6ParamsE,(.L_x_189 - _ZN7cutlass13device_kernelINS_4gemm6kernel13GemmUniversalIN4cute5tupleIJiiiiEEENS1_10collective13CollectiveMmaINS1_35MainloopSm100TmaUmmaWarpSpecializedILi6ELi2ELi4ENS5_IJNS4_1CILi1EEENSA_ILi2EEESB_EEEEENS5_IJNSA_ILi128EEESF_NSA_ILi64EEEEEENS_6half_tENS5_IJlSB_lEEESI_NS5_IJSB_llEEENS4_8TiledMMAINS4_8MMA_AtomIJNS4_20SM100_MMA_F16BF16_SSISI_SI_fLi128ELi128ELNS4_4UMMA5MajorE0ELSP_1ELNSO_7ScaleInE0ELSQ_0EEEEEENS4_6LayoutINS5_IJSB_SB_SB_EEENS5_IJNSA_ILi0EEESV_SV_EEEEENS5_IJNS4_10UnderscoreESY_SY_EEEEENS4_23SM90_TMA_LOAD_MULTICASTENS4_14ComposedLayoutINS4_7SwizzleILi3ELi4ELi3EEENS4_18smem_ptr_flag_bitsILi16EEENST_INS5_IJNSA_ILi8EEESG_EEENS5_IJSG_SB_EEEEEEEvNS4_8identityENS4_13SM90_TMA_LOADENS12_IS14_S16_NST_INS5_IJSG_S17_EEENS5_IJSB_SG_EEEEEEEvS1C_EENS_8epilogue10collective18CollectiveEpilogueINS1J_23Sm100TmaWarpSpecializedILi4ELi2ELi32ELb1ELb0EEEJSH_NS5_IJNST_ISF_SB_EENST_INSA_ILi32EEESB_EEEEESI_SJ_SI_SJ_NS1J_6fusion15FusionCallbacksIS1N_NS1S_17LinearCombinationISI_fSI_fLNS_15FloatRoundStyleE2EEESH_S1R_JEEENS4_5SM1004TMEM4LOAD26SM100_TMEM_LOAD_32dp32b32xES1D_NS12_INS13_ILi2ELi4ELi3EEES16_NST_INS5_IJS17_S1P_EEENS5_IJS1P_SB_EEEEEEENS4_39AutoVectorizingCopyWithAssumedAlignmentILi128EEENS4_14SM90_TMA_STOREES26_S28_S28_EEEvvEEEEvNT_6ParamsE)
        .other          _ZN7cutlass13device_kernelINS_4gemm6kernel13GemmUniversalIN4cute5tupleIJiiiiEEENS1_10collective13CollectiveMmaINS1_35MainloopSm100TmaUmmaWarpSpecializedILi6ELi2ELi4ENS5_IJNS4_1CILi1EEENSA_ILi2EEESB_EEEEENS5_IJNSA_ILi128EEESF_NSA_ILi64EEEEEENS_6half_tENS5_IJlSB_lEEESI_NS5_IJSB_llEEENS4_8TiledMMAINS4_8MMA_AtomIJNS4_20SM100_MMA_F16BF16_SSISI_SI_fLi128ELi128ELNS4_4UMMA5MajorE0ELSP_1ELNSO_7ScaleInE0ELSQ_0EEEEEENS4_6LayoutINS5_IJSB_SB_SB_EEENS5_IJNSA_ILi0EEESV_SV_EEEEENS5_IJNS4_10UnderscoreESY_SY_EEEEENS4_23SM90_TMA_LOAD_MULTICASTENS4_14ComposedLayoutINS4_7SwizzleILi3ELi4ELi3EEENS4_18smem_ptr_flag_bitsILi16EEENST_INS5_IJNSA_ILi8EEESG_EEENS5_IJSG_SB_EEEEEEEvNS4_8identityENS4_13SM90_TMA_LOADENS12_IS14_S16_NST_INS5_IJSG_S17_EEENS5_IJSB_SG_EEEEEEEvS1C_EENS_8epilogue10collective18CollectiveEpilogueINS1J_23Sm100TmaWarpSpecializedILi4ELi2ELi32ELb1ELb0EEEJSH_NS5_IJNST_ISF_SB_EENST_INSA_ILi32EEESB_EEEEESI_SJ_SI_SJ_NS1J_6fusion15FusionCallbacksIS1N_NS1S_17LinearCombinationISI_fSI_fLNS_15FloatRoundStyleE2EEESH_S1R_JEEENS4_5SM1004TMEM4LOAD26SM100_TMEM_LOAD_32dp32b32xES1D_NS12_INS13_ILi2ELi4ELi3EEES16_NST_INS5_IJS17_S1P_EEENS5_IJS1P_SB_EEEEEEENS4_39AutoVectorizingCopyWithAssumedAlignmentILi128EEENS4_14SM90_TMA_STOREES26_S28_S28_EEEvvEEEEvNT_6ParamsE,@"STO_CUDA_ENTRY STV_DEFAULT"
_ZN7cutlass13device_kernelINS_4gemm6kernel13GemmUniversalIN4cute5tupleIJiiiiEEENS1_10collective13CollectiveMmaINS1_35MainloopSm100TmaUmmaWarpSpecializedILi6ELi2ELi4ENS5_IJNS4_1CILi1EEENSA_ILi2EEESB_EEEEENS5_IJNSA_ILi128EEESF_NSA_ILi64EEEEEENS_6half_tENS5_IJlSB_lEEESI_NS5_IJSB_llEEENS4_8TiledMMAINS4_8MMA_AtomIJNS4_20SM100_MMA_F16BF16_SSISI_SI_fLi128ELi128ELNS4_4UMMA5MajorE0ELSP_1ELNSO_7ScaleInE0ELSQ_0EEEEEENS4_6LayoutINS5_IJSB_SB_SB_EEENS5_IJNSA_ILi0EEESV_SV_EEEEENS5_IJNS4_10UnderscoreESY_SY_EEEEENS4_23SM90_TMA_LOAD_MULTICASTENS4_14ComposedLayoutINS4_7SwizzleILi3ELi4ELi3EEENS4_18smem_ptr_flag_bitsILi16EEENST_INS5_IJNSA_ILi8EEESG_EEENS5_IJSG_SB_EEEEEEEvNS4_8identityENS4_13SM90_TMA_LOADENS12_IS14_S16_NST_INS5_IJSG_S17_EEENS5_IJSB_SG_EEEEEEEvS1C_EENS_8epilogue10collective18CollectiveEpilogueINS1J_23Sm100TmaWarpSpecializedILi4ELi2ELi32ELb1ELb0EEEJSH_NS5_IJNST_ISF_SB_EENST_INSA_ILi32EEESB_EEEEESI_SJ_SI_SJ_NS1J_6fusion15FusionCallbacksIS1N_NS1S_17LinearCombinationISI_fSI_fLNS_15FloatRoundStyleE2EEESH_S1R_JEEENS4_5SM1004TMEM4LOAD26SM100_TMEM_LOAD_32dp32b32xES1D_NS12_INS13_ILi2ELi4ELi3EEES16_NST_INS5_IJS17_S1P_EEENS5_IJS1P_SB_EEEEEEENS4_39AutoVectorizingCopyWithAssumedAlignmentILi128EEENS4_14SM90_TMA_STOREES26_S28_S28_EEEvvEEEEvNT_6ParamsE:
[----:B------:R-:W1:Y:S01]  /*0000*/  LDC R1, c[0x0][0x37c] ;  /* 0x0000df00ff017b82 */ /* 0x000e620000000800 */
[----:B------:R-:W2:Y:S01]  /*0010*/  S2R R94, SR_TID.X ;  /* 0x00000000005e7919 */ /* 0x000ea20000002100 */
[----:B------:R-:W3:Y:S01]  /*0020*/  LDCU.64 UR8, c[0x0][0x890] ;  /* 0x00011200ff0877ac */ /* 0x000ee20008000a00 */
[----:B------:R-:W-:Y:S02]  /*0030*/  PRMT R80, RZ, 0x7610, R80 ;  /* 0x00007610ff507816 */ /* 0x000fe40000000050 */
[----:B------:R-:W-:Y:S01]  /*0040*/  ELECT P3, URZ, PT ;  /* 0x0000000000ff782f */ /* 0x000fe20003860000 */
[----:B---3--:R-:W-:-:S04]  /*0050*/  UISETP.NE.U32.AND UP0, UPT, UR8, URZ, UPT ;  /* 0x000000ff0800728c */ /* 0x008fc8000bf05070 */
[----:B------:R-:W-:Y:S01]  /*0060*/  UISETP.NE.AND.EX UP0, UPT, UR9, URZ, UPT, UP0 ;  /* 0x000000ff0900728c */ /* 0x000fe2000bf05300 */
[----:B--2---:R-:W-:-:S05]  /*0070*/  SHF.R.U32.HI R81, RZ, 0x5, R94 ;  /* 0x00000005ff517819 */ /* 0x004fca000001165e */
[----:B------:R-:W2:Y:S02]  /*0080*/  SHFL.IDX PT, R0, R81, RZ, 0x1f ;  /* 0x00001fff51007589 */ /* 0x000ea400000e0000 */
[----:B--2---:R-:W-:Y:S01]  /*0090*/  R2UR UR17, R0 ;  /* 0x00000000001172ca */ /* 0x004fe200000e0000 */
[----:B-1----:R-:W-:-:S14]  /*00a0*/  BRA.U UP0, `(.L_x_0) ;  /* 0x0000000100307547 */ /* 0x002fdc000b800000 */
[----:B------:R-:W1:Y:S02]  /*00b0*/  LDCU.64 UR4, c[0x0][0x888] ;  /* 0x00011100ff0477ac */ /* 0x000e640008000a00 */
[----:B-1----:R-:W-:-:S04]  /*00c0*/  UISETP.NE.U32.AND UP0, UPT, UR4, URZ, UPT ;  /* 0x000000ff0400728c */ /* 0x002fc8000bf05070 */
[----:B------:R-:W-:-:S09]  /*00d0*/  UISETP.NE.AND.EX UP0, UPT, UR5, URZ, UPT, UP0 ;  /* 0x000000ff0500728c */ /* 0x000fd2000bf05300 */
[----:B------:R-:W-:Y:S05]  /*00e0*/  BRA.U !UP0, `(.L_x_1) ;  /* 0x0000000108147547 */ /* 0x000fea000b800000 */
[----:B------:R-:W1:Y:S01]  /*00f0*/  LDC.64 R2, c[0x0][0x888] ;  /* 0x00022200ff027b82 */ /* 0x000e620000000a00 */
[----:B------:R-:W1:Y:S02]  /*0100*/  LDCU.64 UR4, c[0x0][0x358] ;  /* 0x00006b00ff0477ac */ /* 0x000e640008000a00 */
[----:B-1----:R1:W5:Y:S01]  /*0110*/  LDG.E R41, desc[UR4][R2.64] ;  /* 0x0000000402297981 */ /* 0x002362000c1e1900 */
[----:B------:R-:W-:Y:S01]  /*0120*/  HFMA2 R80, -RZ, RZ, 0, 5.9604644775390625e-08 ;  /* 0x00000001ff507431 */ /* 0x000fe200000001ff */
[----:B------:R-:W-:Y:S05]  /*0130*/  BRA `(.L_x_0) ;  /* 0x00000000000c7947 */ /* 0x000fea0003800000 */
.L_x_1:
[----:B------:R-:W1:Y:S01]  /*0140*/  LDCU UR4, c[0x0][0x880] ;  /* 0x00011000ff0477ac */ /* 0x000e620008000800 */
[----:B------:R-:W-:Y:S01]  /*0150*/  HFMA2 R80, -RZ, RZ, 0, 5.9604644775390625e-08 ;  /* 0x00000001ff507431 */ /* 0x000fe200000001ff */
[----:B-1----:R-:W-:-:S07]  /*0160*/  MOV R41, UR4 ;  /* 0x0000000400297c02 */ /* 0x002fce0008000f00 */
.L_x_0:
[----:B------:R-:W2:Y:S02]  /*0170*/  LDCU.64 UR4, c[0x0][0x8b0] ;  /* 0x00011600ff0477ac */ /* 0x000ea40008000a00 */
[----:B--2---:R-:W-:-:S04]  /*0180*/  UISETP.NE.U32.AND UP0, UPT, UR4, URZ, UPT ;  /* 0x000000ff0400728c */ /* 0x004fc8000bf05070 */
[----:B------:R-:W-:-:S09]  /*0190*/  UISETP.NE.AND.EX UP0, UPT, UR5, URZ, UPT, UP0 ;  /* 0x000000ff0500728c */ /* 0x000fd2000bf05300 */
[----:B------:R-:W-:Y:S05]  /*01a0*/  BRA.U UP0, `(.L_x_2) ;  /* 0x0000000100287547 */ /* 0x000fea000b800000 */
[----:B------:R-:W2:Y:S02]  /*01b0*/  LDCU.64 UR4, c[0x0][0x8a8] ;  /* 0x00011500ff0477ac */ /* 0x000ea40008000a00 */
[----:B--2---:R-:W-:-:S04]  /*01c0*/  UISETP.NE.U32.AND UP0, UPT, UR4, URZ, UPT ;  /* 0x000000ff0400728c */ /* 0x004fc8000bf05070 */
[----:B------:R-:W-:-:S09]  /*01d0*/  UISETP.NE.AND.EX UP0, UPT, UR5, URZ, UPT, UP0 ;  /* 0x000000ff0500728c */ /* 0x000fd2000bf05300 */
[----:B------:R-:W-:Y:S05]  /*01e0*/  BRA.U !UP0, `(.L_x_3) ;  /* 0x0000000108107547 */ /* 0x000fea000b800000 */
[----:B------:R-:W2:Y:S01]  /*01f0*/  LDC.64 R38, c[0x0][0x8a8] ;  /* 0x00022a00ff267b82 */ /* 0x000ea20000000a00 */
[----:B------:R-:W2:Y:S02]  /*0200*/  LDCU.64 UR4, c[0x0][0x358] ;  /* 0x00006b00ff0477ac */ /* 0x000ea40008000a00 */
[----:B--2---:R2:W5:Y:S01]  /*0210*/  LDG.E R38, desc[UR4][R38.64] ;  /* 0x0000000426267981 */ /* 0x004562000c1e1900 */
[----:B------:R-:W-:Y:S05]  /*0220*/  BRA `(.L_x_2) ;  /* 0x0000000000087947 */ /* 0x000fea0003800000 */
.L_x_3:
[----:B------:R-:W2:Y:S02]  /*0230*/  LDCU UR4, c[0x0][0x8a0] ;  /* 0x00011400ff0477ac */ /* 0x000ea40008000800 */
[----:B--2---:R-:W-:Y:S02]  /*0240*/  MOV R38, UR4 ;  /* 0x0000000400267c02 */ /* 0x004fe40008000f00 */
.L_x_2:
[----:B------:R-:W-:Y:S01]  /*0250*/  IMAD.U32 R0, RZ, RZ, UR17 ;  /* 0x00000011ff007e24 */ /* 0x000fe2000f8e00ff */
[----:B------:R-:W-:Y:S04]  /*0260*/  BSSY.RECONVERGENT B0, `(.L_x_4) ;  /* 0x000000c000007945 */ /* 0x000fe80003800200 */
[C---:B------:R-:W-:Y:S02]  /*0270*/  ISETP.NE.OR P1, PT, R0.reuse, 0x1, !P3 ;  /* 0x000000010000780c */ /* 0x040fe40005f25670 */
[----:B------:R-:W-:-:S11]  /*0280*/  ISETP.NE.OR P0, PT, R0, 0x3, !P3 ;  /* 0x000000030000780c */ /* 0x000fd60005f05670 */
[----:B------:R-:W-:Y:S05]  /*0290*/  @P1 BRA `(.L_x_5) ;  /* 0x0000000000201947 */ /* 0x000fea0003800000 */
[----:B------:R-:W3:Y:S02]  /*02a0*/  LDCU.64 UR4, c[0x0][0x348] ;  /* 0x00006900ff0477ac */ /* 0x000ee40008000a00 */
[----:B---3--:R-:W-:Y:S02]  /*02b0*/  UIADD3 UR6, UP1, UPT, UR4, 0x80, URZ ;  /* 0x0000008004067890 */ /* 0x008fe4000ff3e0ff */
[----:B------:R-:W-:Y:S02]  /*02c0*/  UIADD3 UR4, UP0, UPT, UR4, 0x180, URZ ;  /* 0x0000018004047890 */ /* 0x000fe4000ff1e0ff */
[----:B------:R-:W-:Y:S02]  /*02d0*/  UIADD3.X UR7, UPT, UPT, URZ, UR5, URZ, UP1, !UPT ;  /* 0x00000005ff077290 */ /* 0x000fe40008ffe4ff */
[----:B------:R-:W-:-:S07]  /*02e0*/  UIADD3.X UR5, UPT, UPT, URZ, UR5, URZ, UP0, !UPT ;  /* 0x00000005ff057290 */ /* 0x000fce00087fe4ff */
[----:B------:R3:W-:Y:S02]  /*02f0*/  UTMACCTL.PF [UR6] ;  /* 0x00000000060079b9 */ /* 0x0007e40008040000 */
[----:B------:R3:W-:Y:S02]  /*0300*/  UTMACCTL.PF [UR4] ;  /* 0x00000000040079b9 */ /* 0x0007e40008040000 */
[----:B---3--:R-:W-:Y:S01]  /*0310*/  NOP ;  /* 0x0000000000007918 */ /* 0x008fe20000000000 */
.L_x_5:
[----:B------:R-:W-:Y:S05]  /*0320*/  BSYNC.RECONVERGENT B0 ;  /* 0x0000000000007941 */ /* 0x000fea0003800200 */
.L_x_4:
[----:B------:R-:W-:Y:S04]  /*0330*/  BSSY.RECONVERGENT B0, `(.L_x_6) ;  /* 0x000000a000007945 */ /* 0x000fe80003800200 */
        /* <DEDUP_REMOVED lines=9> */
.L_x_7:
[----:B------:R-:W-:Y:S05]  /*03d0*/  BSYNC.RECONVERGENT B0 ;  /* 0x0000000000007941 */ /* 0x000fea0003800200 */
.L_x_6:
[----:B------:R-:W3:Y:S01]  /*03e0*/  LDCU.64 UR4, c[0x0][0x888] ;  /* 0x00011100ff0477ac */ /* 0x000ee20008000a00 */
[----:B------:R-:W-:Y:S02]  /*03f0*/  UISETP.EQ.U32.AND UP1, UPT, UR8, URZ, UPT ;  /* 0x000000ff0800728c */ /* 0x000fe4000bf22070 */
[----:B------:R-:W-:Y:S02]  /*0400*/  UPLOP3.LUT UP3, UPT, UPT, UPT, UPT, 0x80, 0x8 ;  /* 0x000000000008789c */ /* 0x000fe40003f6f070 */
[----:B---3--:R-:W-:-:S04]  /*0410*/  UISETP.NE.U32.AND UP0, UPT, UR4, URZ, UPT ;  /* 0x000000ff0400728c */ /* 0x008fc8000bf05070 */
[----:B------:R-:W-:-:S04]  /*0420*/  UISETP.NE.AND.EX UP0, UPT, UR5, URZ, UPT, UP0 ;  /* 0x000000ff0500728c */ /* 0x000fc8000bf05300 */
[----:B------:R-:W-:-:S04]  /*0430*/  UISETP.EQ.OR.EX UP2, UPT, UR9, URZ, !UP0, UP1 ;  /* 0x000000ff0900728c */ /* 0x000fc8000c742710 */
[----:B------:R-:W-:-:S06]  /*0440*/  UP2UR UR4, UPR, URZ, 0x4 ;  /* 0x00000004ff047883 */ /* 0x000fcc0008000000 */
[----:B------:R-:W-:Y:S01]  /*0450*/  MOV R83, UR4 ;  /* 0x0000000400537c02 */ /* 0x000fe20008000f00 */
[----:B------:R-:W-:Y:S06]  /*0460*/  BRA.U !UP2, `(.L_x_8) ;  /* 0x000000010a207547 */ /* 0x000fec000b800000 */
[----:B------:R-:W-:Y:S01]  /*0470*/  UISETP.NE.U32.AND UP1, UPT, UR8, URZ, UPT ;  /* 0x000000ff0800728c */ /* 0x000fe2000bf25070 */
[----:B-----5:R-:W-:Y:S01]  /*0480*/  FSETP.NEU.AND P0, PT, R41, RZ, PT ;  /* 0x000000ff2900720b */ /* 0x020fe20003f0d000 */
[----:B------:R-:W-:Y:S02]  /*0490*/  USEL UR4, URZ, 0xffffffff, UP0 ;  /* 0xffffffffff047887 */ /* 0x000fe40008000000 */
[----:B------:R-:W-:-:S10]  /*04a0*/  UISETP.NE.AND.EX UP1, UPT, UR9, URZ, UPT, UP1 ;  /* 0x000000ff0900728c */ /* 0x000fd4000bf25310 */
[----:B------:R-:W-:Y:S01]  /*04b0*/  VOTEU.ANY UP0, P0 ;  /* 0x0000000000ff7886 */ /* 0x000fe20000000100 */
[----:B------:R-:W-:-:S04]  /*04c0*/  @!UP1 USEL UR4, URZ, 0xffffffff, UP0 ;  /* 0xffffffffff049887 */ /* 0x000fc80008000000 */
[----:B------:R-:W-:-:S04]  /*04d0*/  ULOP3.LUT UR4, UR4, 0x1, URZ, 0xc0, !UPT ;  /* 0x0000000104047892 */ /* 0x000fc8000f8ec0ff */
[----:B------:R-:W-:-:S11]  /*04e0*/  UISETP.NE.U32.AND UP3, UPT, UR4, 0x1, UPT ;  /* 0x000000010400788c */ /* 0x000fd6000bf65070 */
.L_x_8:
[----:B-1----:R-:W1:Y:S01]  /*04f0*/  SHFL.IDX PT, R2, R81, RZ, 0x1f ;  /* 0x00001fff51027589 */ /* 0x002e6200000e0000 */
[----:B------:R-:W-:-:S04]  /*0500*/  UISETP.NE.AND UP0, UPT, UR17, 0x2, UPT ;  /* 0x000000021100788c */ /* 0x000fc8000bf05270 */
[----:B------:R-:W-:Y:S01]  /*0510*/  USEL UR45, URZ, 0x1, UP0 ;  /* 0x00000001ff2d7887 */ /* 0x000fe20008000000 */
[----:B-1----:R-:W-:-:S13]  /*0520*/  ISETP.NE.AND P0, PT, R2, RZ, PT ;  /* 0x000000ff0200720c */ /* 0x002fda0003f05270 */
[----:B------:R-:W-:Y:S05]  /*0530*/  @P0 BRA `(.L_x_9) ;  /* 0x0000000000680947 */ /* 0x000fea0003800000 */
[----:B------:R-:W1:Y:S01]  /*0540*/  S2UR UR4, SR_CgaCtaId ;  /* 0x00000000000479c3 */ /* 0x000e620000008800 */
[----:B------:R-:W-:Y:S01]  /*0550*/  UMOV UR5, 0x400 ;  /* 0x0000040000057882 */ /* 0x000fe20000000000 */
[----:B------:R-:W-:Y:S01]  /*0560*/  UMOV UR8, 0x1 ;  /* 0x0000000100087882 */ /* 0x000fe20000000000 */
[----:B------:R-:W-:Y:S01]  /*0570*/  UMOV UR6, 0x2 ;  /* 0x0000000200067882 */ /* 0x000fe20000000000 */
[----:B------:R-:W-:-:S04]  /*0580*/  UIADD3 UR8, UPT, UPT, -UR8, 0x100000, URZ ;  /* 0x0010000008087890 */ /* 0x000fc8000fffe1ff */
[----:B------:R-:W-:Y:S02]  /*0590*/  USHF.L.U32 UR9, UR8, 0xb, URZ ;  /* 0x0000000b08097899 */ /* 0x000fe400080006ff */
[----:B------:R-:W-:Y:S02]  /*05a0*/  USHF.L.U32 UR8, UR8, 0x1, URZ ;  /* 0x0000000108087899 */ /* 0x000fe400080006ff */
[----:B------:R-:W-:-:S04]  /*05b0*/  UIADD3 UR6, UPT, UPT, -UR6, 0x100000, URZ ;  /* 0x0010000006067890 */ /* 0x000fc8000fffe1ff */
[----:B------:R-:W-:Y:S02]  /*05c0*/  USHF.L.U32 UR7, UR6, 0xb, URZ ;  /* 0x0000000b06077899 */ /* 0x000fe400080006ff */
[----:B------:R-:W-:Y:S01]  /*05d0*/  USHF.L.U32 UR6, UR6, 0x1, URZ ;  /* 0x0000000106067899 */ /* 0x000fe200080006ff */
[----:B------:R-:W-:Y:S01]  /*05e0*/  ELECT P0, URZ, PT ;  /* 0x0000000000ff782f */ /* 0x000fe20003800000 */
[----:B-1----:R-:W-:Y:S01]  /*05f0*/  ULEA UR4, UR4, UR5, 0x18 ;  /* 0x0000000504047291 */ /* 0x002fe2000f8ec0ff */
[----:B------:R-:W1:Y:S11]  /*0600*/  FENCE.VIEW.ASYNC.S ;  /* 0x00000000000073c6 */ /* 0x000e760000000000 */
[----:B-1----:R1:W3:Y:S01]  /*0610*/  SYNCS.EXCH.64 URZ, [UR4], UR8 ;  /* 0x0000000804ff75b2 */ /* 0x0022e20008000100 */
[----:B------:R1:W4:Y:S01]  /*0620*/  SYNCS.EXCH.64 URZ, [UR4+0x30], UR6 ;  /* 0x0000300604ff75b2 */ /* 0x0003220008000100 */
[----:B------:R1:W1:Y:S01]  /*0630*/  SYNCS.EXCH.64 URZ, [UR4+0x8], UR8 ;  /* 0x0000080804ff75b2 */ /* 0x0002620008000100 */
        /* <DEDUP_REMOVED lines=9> */
[----:B------:R-:W-:Y:S01]  /*06d0*/  NOP ;  /* 0x0000000000007918 */ /* 0x000fe20000000000 */
.L_x_9:
[----:B------:R-:W2:Y:S01]  /*06e0*/  SHFL.IDX PT, R2, R81, RZ, 0x1f ;  /* 0x00001fff51027589 */ /* 0x000ea200000e0000 */
[----:B------:R-:W-:Y:S01]  /*06f0*/  NOP ;  /* 0x0000000000007918 */ /* 0x000fe20000000000 */
[----:B--2---:R-:W-:-:S13]  /*0700*/  ISETP.NE.AND P0, PT, R2, 0x1, PT ;  /* 0x000000010200780c */ /* 0x004fda0003f05270 */
[----:B------:R-:W-:Y:S05]  /*0710*/  @P0 BRA `(.L_x_10) ;  /* 0x0000000000580947 */ /* 0x000fea0003800000 */
[----:B-1----:R-:W1:Y:S01]  /*0720*/  S2UR UR4, SR_CgaCtaId ;  /* 0x00000000000479c3 */ /* 0x002e620000008800 */
        /* <DEDUP_REMOVED lines=12> */
[----:B-1----:R2:W1:Y:S01]  /*07f0*/  SYNCS.EXCH.64 URZ, [UR4+0x60], UR8 ;  /* 0x0000600804ff75b2 */ /* 0x0024620008000100 */
[----:B------:R2:W1:Y:S01]  /*0800*/  SYNCS.EXCH.64 URZ, [UR4+0x80], UR6 ;  /* 0x0000800604ff75b2 */ /* 0x0004620008000100 */
[----:B------:R2:W1:Y:S01]  /*0810*/  SYNCS.EXCH.64 URZ, [UR4+0x68], UR8 ;  /* 0x0000680804ff75b2 */ /* 0x0004620008000100 */
[----:B------:R2:W1:Y:S01]  /*0820*/  SYNCS.EXCH.64 URZ, [UR4+0x88], UR6 ;  /* 0x0000880604ff75b2 */ /* 0x0004620008000100 */
[----:B------:R2:W1:Y:S01]  /*0830*/  SYNCS.EXCH.64 URZ, [UR4+0x70], UR8 ;  /* 0x0000700804ff75b2 */ /* 0x0004620008000100 */
[----:B------:R2:W1:Y:S01]  /*0840*/  SYNCS.EXCH.64 URZ, [UR4+0x90], UR6 ;  /* 0x0000900604ff75b2 */ /* 0x0004620008000100 */
[----:B------:R2:W1:Y:S01]  /*0850*/  SYNCS.EXCH.64 URZ, [UR4+0x78], UR8 ;  /* 0x0000780804ff75b2 */ /* 0x0004620008000100 */
[----:B------:R2:W1:Y:S02]  /*0860*/  SYNCS.EXCH.64 URZ, [UR4+0x98], UR6 ;  /* 0x0000980604ff75b2 */ /* 0x0004640008000100 */
[----:B--2---:R-:W-:Y:S01]  /*0870*/  NOP ;  /* 0x0000000000007918 */ /* 0x004fe20000000000 */
.L_x_10:
[----:B------:R-:W2:Y:S01]  /*0880*/  SHFL.IDX PT, R2, R81, RZ, 0x1f ;  /* 0x00001fff51027589 */ /* 0x000ea200000e0000 */
[----:B------:R-:W-:Y:S01]  /*0890*/  NOP ;  /* 0x0000000000007918 */ /* 0x000fe20000000000 */
[----:B--2---:R-:W-:-:S13]  /*08a0*/  ISETP.NE.AND P0, PT, R2, 0x3, PT ;  /* 0x000000030200780c */ /* 0x004fda0003f05270 */
[----:B------:R-:W-:Y:S05]  /*08b0*/  @P0 BRA `(.L_x_11) ;  /* 0x0000000000300947 */ /* 0x000fea0003800000 */
[----:B-1----:R-:W1:Y:S01]  /*08c0*/  S2UR UR6, SR_CgaCtaId ;  /* 0x00000000000679c3 */ /* 0x002e620000008800 */
[----:B------:R-:W-:Y:S01]  /*08d0*/  UMOV UR4, 0x400 ;  /* 0x0000040000047882 */ /* 0x000fe20000000000 */
[----:B------:R-:W-:Y:S01]  /*08e0*/  UMOV UR5, 0x20 ;  /* 0x0000002000057882 */ /* 0x000fe20000000000 */
[----:B------:R-:W-:Y:S01]  /*08f0*/  ELECT P0, URZ, PT ;  /* 0x0000000000ff782f */ /* 0x000fe20003800000 */
[----:B-1----:R-:W-:Y:S02]  /*0900*/  ULEA UR6, UR6, UR4, 0x18 ;  /* 0x0000000406067291 */ /* 0x002fe4000f8ec0ff */
[----:B------:R-:W-:-:S04]  /*0910*/  UIADD3 UR4, UPT, UPT, -UR5, 0x100000, URZ ;  /* 0x0010000005047890 */ /* 0x000fc8000fffe1ff */
[----:B------:R-:W-:Y:S02]  /*0920*/  USHF.L.U32 UR5, UR4, 0xb, URZ ;  /* 0x0000000b04057899 */ /* 0x000fe400080006ff */
[----:B------:R-:W-:Y:S01]  /*0930*/  USHF.L.U32 UR4, UR4, 0x1, URZ ;  /* 0x0000000104047899 */ /* 0x000fe200080006ff */
[----:B------:R-:W1:Y:S11]  /*0940*/  FENCE.VIEW.ASYNC.S ;  /* 0x00000000000073c6 */ /* 0x000e760000000000 */
[----:B-1----:R2:W1:Y:S01]  /*0950*/  SYNCS.EXCH.64 URZ, [UR6+0xa0], UR4 ;  /* 0x0000a00406ff75b2 */ /* 0x0024620008000100 */
[----:B------:R2:W1:Y:S02]  /*0960*/  SYNCS.EXCH.64 URZ, [UR6+0xa8], UR4 ;  /* 0x0000a80406ff75b2 */ /* 0x0004640008000100 */
[----:B--2---:R-:W-:Y:S01]  /*0970*/  NOP ;  /* 0x0000000000007918 */ /* 0x004fe20000000000 */
.L_x_11:
[----:B------:R-:W2:Y:S01]  /*0980*/  SHFL.IDX PT, R2, R81, RZ, 0x1f ;  /* 0x00001fff51027589 */ /* 0x000ea200000e0000 */
[----:B------:R-:W-:Y:S01]  /*0990*/  NOP ;  /* 0x0000000000007918 */ /* 0x000fe20000000000 */
[----:B--2---:R-:W-:-:S13]  /*09a0*/  ISETP.NE.AND P0, PT, R2, 0x4, PT ;  /* 0x000000040200780c */ /* 0x004fda0003f05270 */
[----:B------:R-:W-:Y:S05]  /*09b0*/  @P0 BRA `(.L_x_12) ;  /* 0x00000000004c0947 */ /* 0x000fea0003800000 */
[----:B-1----:R-:W1:Y:S01]  /*09c0*/  S2UR UR6, SR_CgaCtaId ;  /* 0x00000000000679c3 */ /* 0x002e620000008800 */
[----:B------:R-:W-:Y:S01]  /*09d0*/  UMOV UR4, 0x1e0 ;  /* 0x000001e000047882 */ /* 0x000fe20000000000 */
[----:B------:R-:W-:Y:S01]  /*09e0*/  UMOV UR5, 0x400 ;  /* 0x0000040000057882 */ /* 0x000fe20000000000 */
[----:B------:R-:W-:Y:S01]  /*09f0*/  USEL UR4, UR4, 0x1a0, UP3 ;  /* 0x000001a004047887 */ /* 0x000fe20009800000 */
[----:B------:R-:W-:Y:S01]  /*0a00*/  UMOV UR8, 0x1 ;  /* 0x0000000100087882 */ /* 0x000fe20000000000 */
[----:B------:R-:W-:Y:S01]  /*0a10*/  ELECT P0, URZ, PT ;  /* 0x0000000000ff782f */ /* 0x000fe20003800000 */
[----:B------:R-:W-:-:S04]  /*0a20*/  UIADD3 UR8, UPT, UPT, -UR8, 0x100000, URZ ;  /* 0x0010000008087890 */ /* 0x000fc8000fffe1ff */
[----:B------:R-:W-:Y:S02]  /*0a30*/  USHF.L.U32 UR9, UR8, 0xb, URZ ;  /* 0x0000000b08097899 */ /* 0x000fe400080006ff */
[----:B------:R-:W-:Y:S02]  /*0a40*/  USHF.L.U32 UR8, UR8, 0x1, URZ ;  /* 0x0000000108087899 */ /* 0x000fe400080006ff */
[----:B-1----:R-:W-:Y:S02]  /*0a50*/  ULEA UR6, UR6, UR5, 0x18 ;  /* 0x0000000506067291 */ /* 0x002fe4000f8ec0ff */
[----:B------:R-:W-:-:S04]  /*0a60*/  UIADD3 UR4, UPT, UPT, -UR4, 0x100000, URZ ;  /* 0x0010000004047890 */ /* 0x000fc8000fffe1ff */
[----:B------:R-:W-:Y:S02]  /*0a70*/  USHF.L.U32 UR5, UR4, 0xb, URZ ;  /* 0x0000000b04057899 */ /* 0x000fe400080006ff */
[----:B------:R-:W-:Y:S01]  /*0a80*/  USHF.L.U32 UR4, UR4, 0x1, URZ ;  /* 0x0000000104047899 */ /* 0x000fe200080006ff */
[----:B------:R-:W1:Y:S03]  /*0a90*/  FENCE.VIEW.ASYNC.S ;  /* 0x00000000000073c6 */ /* 0x000e660000000000 */
[----:B-1----:R2:W1:Y:S08]  /*0aa0*/  SYNCS.EXCH.64 URZ, [UR6+0xb0], UR8 ;  /* 0x0000b00806ff75b2 */ /* 0x0024700008000100 */
[----:B------:R2:W1:Y:S01]  /*0ab0*/  SYNCS.EXCH.64 URZ, [UR6+0xc0], UR4 ;  /* 0x0000c00406ff75b2 */ /* 0x0004620008000100 */
[----:B------:R2:W1:Y:S01]  /*0ac0*/  SYNCS.EXCH.64 URZ, [UR6+0xb8], UR8 ;  /* 0x0000b80806ff75b2 */ /* 0x0004620008000100 */
[----:B------:R2:W1:Y:S02]  /*0ad0*/  SYNCS.EXCH.64 URZ, [UR6+0xc8], UR4 ;  /* 0x0000c80406ff75b2 */ /* 0x0004640008000100 */
[----:B--2---:R-:W-:Y:S01]  /*0ae0*/  NOP ;  /* 0x0000000000007918 */ /* 0x004fe20000000000 */
.L_x_12:
        /* <DEDUP_REMOVED lines=26> */
.L_x_13:
[----:B------:R-:W2:Y:S01]  /*0c90*/  SHFL.IDX PT, R2, R81, RZ, 0x1f ;  /* 0x00001fff51027589 */ /* 0x000ea200000e0000 */
[----:B------:R-:W1:Y:S01]  /*0ca0*/  S2UR UR47, SR_CgaCtaId ;  /* 0x00000000002f79c3 */ /* 0x000e620000008800 */
[----:B------:R-:W-:Y:S01]  /*0cb0*/  NOP ;  /* 0x0000000000007918 */ /* 0x000fe20000000000 */
[----:B--2---:R-:W-:-:S13]  /*0cc0*/  ISETP.NE.AND P0, PT, R2, 0x3, PT ;  /* 0x000000030200780c */ /* 0x004fda0003f05270 */
[----:B-1----:R-:W-:Y:S05]  /*0cd0*/  @P0 BRA `(.L_x_14) ;  /* 0x0000000000340947 */ /* 0x002fea0003800000 */
[----:B------:R-:W-:Y:S01]  /*0ce0*/  UMOV UR4, 0x400 ;  /* 0x0000040000047882 */ /* 0x000fe20000000000 */
[----:B------:R-:W-:Y:S01]  /*0cf0*/  UMOV UR6, 0x20 ;  /* 0x0000002000067882 */ /* 0x000fe20000000000 */
[----:B------:R-:W-:Y:S02]  /*0d00*/  ULEA UR4, UR47, UR4, 0x18 ;  /* 0x000000042f047291 */ /* 0x000fe4000f8ec0ff */
[----:B------:R-:W-:-:S04]  /*0d10*/  UIADD3 UR6, UPT, UPT, -UR6, 0x100000, URZ ;  /* 0x0010000006067890 */ /* 0x000fc8000fffe1ff */
[----:B------:R-:W-:Y:S02]  /*0d20*/  USHF.L.U32 UR7, UR6, 0xb, URZ ;  /* 0x0000000b06077899 */ /* 0x000fe400080006ff */
[----:B------:R-:W-:Y:S01]  /*0d30*/  USHF.L.U32 UR6, UR6, 0x1, URZ ;  /* 0x0000000106067899 */ /* 0x000fe200080006ff */
[----:B------:R-:W-:Y:S01]  /*0d40*/  ELECT P0, URZ, PT ;  /* 0x0000000000ff782f */ /* 0x000fe20003800000 */
[----:B------:R-:W1:Y:S10]  /*0d50*/  FENCE.VIEW.ASYNC.S ;  /* 0x00000000000073c6 */ /* 0x000e740000000000 */
[----:B-1----:R1:W2:Y:S01]  /*0d60*/  SYNCS.EXCH.64 URZ, [UR4+0x110], UR6 ;  /* 0x0001100604ff75b2 */ /* 0x0022a20008000100 */
[----:B------:R1:W1:Y:S01]  /*0d70*/  SYNCS.EXCH.64 URZ, [UR4+0x120], UR6 ;  /* 0x0001200604ff75b2 */ /* 0x0002620008000100 */
[----:B------:R1:W1:Y:S01]  /*0d80*/  SYNCS.EXCH.64 URZ, [UR4+0x118], UR6 ;  /* 0x0001180604ff75b2 */ /* 0x0002620008000100 */
[----:B------:R1:W1:Y:S01]  /*0d90*/  SYNCS.EXCH.64 URZ, [UR4+0x128], UR6 ;  /* 0x0001280604ff75b2 */ /* 0x0002620008000100 */
[----:B------:R-:W-:Y:S01]  /*0da0*/  NOP ;  /* 0x0000000000007918 */ /* 0x000fe20000000000 */
.L_x_14:
[----:B-1----:R-:W1:Y:S01]  /*0db0*/  LDCU UR4, c[0x0][0x36c] ;  /* 0x00006d80ff0477ac */ /* 0x002e620008000800 */
[----:B------:R-:W-:Y:S01]  /*0dc0*/  ISETP.NE.OR P3, PT, R0, 0x2, !P3 ;  /* 0x000000020000780c */ /* 0x000fe20005f65670 */
[----:B------:R-:W-:Y:S01]  /*0dd0*/  NOP ;  /* 0x0000000000007918 */ /* 0x000fe20000000000 */
[----:B------:R-:W-:Y:S01]  /*0de0*/  LOP3.LUT R0, R94, 0x1f, RZ, 0xc0, !PT ;  /* 0x0000001f5e007812 */ /* 0x000fe200078ec0ff */
[----:B------:R-:W-:Y:S02]  /*0df0*/  UISETP.NE.AND UP4, UPT, UR17, URZ, UPT ;  /* 0x000000ff1100728c */ /* 0x000fe4000bf85270 */
[----:B-1----:R-:W-:-:S09]  /*0e00*/  UISETP.EQ.U32.AND UP5, UPT, UR4, 0x1, UPT ;  /* 0x000000010400788c */ /* 0x002fd2000bfa2070 */
[----:B------:R-:W-:Y:S05]  /*0e10*/  BRA.U !UP5, `(.L_x_15) ;  /* 0x000000010d087547 */ /* 0x000fea000b800000 */
[----:B--234-:R-:W-:Y:S01]  /*0e20*/  UCGABAR_ARV ;  /* 0x00000000000079c7 */ /* 0x01cfe20008000000 */
[----:B------:R-:W-:Y:S05]  /*0e30*/  BRA `(.L_x_16) ;  /* 0x0000000000047947 */ /* 0x000fea0003800000 */
.L_x_15:
[----:B--234-:R-:W-:Y:S01]  /*0e40*/  NOP ;  /* 0x0000000000007918 */ /* 0x01cfe20000000000 */
.L_x_16:
[----:B------:R-:W1:Y:S01]  /*0e50*/  S2UR UR7, SR_CTAID.X ;  /* 0x00000000000779c3 */ /* 0x000e620000002500 */
[----:B------:R-:W-:-:S05]  /*0e60*/  CS2R.32 R82, SR_CgaSize ;  /* 0x0000000000527805 */ /* 0x000fca0000008a00 */
[----:B------:R-:W-:-:S05]  /*0e70*/  IMAD R82, R82, -0xa0, RZ ;  /* 0xffffff6052527824 */ /* 0x000fca00078e02ff */
[----:B------:R-:W-:-:S14]  /*0e80*/  R2UR UR5, R82 ;  /* 0x00000000520572ca */ /* 0x000fdc00000e0000 */
[----:B------:R-:W2:Y:S01]  /*0e90*/  LDCU UR5, c[0x0][UR5+0x2b0] ;  /* 0x00005600050577ac */ /* 0x000ea20008000800 */
[----:B------:R-:W-:-:S05]  /*0ea0*/  CS2R.32 R82, SR_CgaSize ;  /* 0x0000000000527805 */ /* 0x000fca0000008a00 */
[----:B------:R-:W-:-:S05]  /*0eb0*/  IMAD R82, R82, -0xa0, RZ ;  /* 0xffffff6052527824 */ /* 0x000fca00078e02ff */
[----:B------:R-:W-:-:S14]  /*0ec0*/  R2UR UR4, R82 ;  /* 0x00000000520472ca */ /* 0x000fdc00000e0000 */
[----:B------:R-:W3:Y:S01]  /*0ed0*/  LDCU UR4, c[0x0][UR4+0x2b4] ;  /* 0x00005680040477ac */ /* 0x000ee20008000800 */
[----:B------:R-:W4:Y:S01]  /*0ee0*/  S2UR UR8, SR_CTAID.Y ;  /* 0x00000000000879c3 */ /* 0x000f220000002600 */
[----:B------:R-:W-:-:S05]  /*0ef0*/  CS2R.32 R82, SR_CgaSize ;  /* 0x0000000000527805 */ /* 0x000fca0000008a00 */
[----:B------:R-:W-:-:S05]  /*0f00*/  IMAD R82, R82, -0xa0, RZ ;  /* 0xffffff6052527824 */ /* 0x000fca00078e02ff */
[----:B------:R-:W-:-:S14]  /*0f10*/  R2UR UR9, R82 ;  /* 0x00000000520972ca */ /* 0x000fdc00000e0000 */
[----:B------:R-:W3:Y:S01]  /*0f20*/  LDCU UR9, c[0x0][UR9+0x2a0] ;  /* 0x00005400090977ac */ /* 0x000ee20008000800 */
[----:B------:R-:W3:Y:S01]  /*0f30*/  LDCU UR21, c[0x0][0xb24] ;  /* 0x00016480ff1577ac */ /* 0x000ee20008000800 */
[----:B------:R-:W1:Y:S01]  /*0f40*/  S2UR UR36, SR_CTAID.Z ;  /* 0x00000000002479c3 */ /* 0x000e620000002700 */
[----:B------:R-:W-:-:S05]  /*0f50*/  CS2R.32 R82, SR_CgaSize ;  /* 0x0000000000527805 */ /* 0x000fca0000008a00 */
[----:B------:R-:W-:-:S05]  /*0f60*/  IMAD R82, R82, -0xa0, RZ ;  /* 0xffffff6052527824 */ /* 0x000fca00078e02ff */
[----:B------:R-:W-:-:S14]  /*0f70*/  R2UR UR63, R82 ;  /* 0x00000000523f72ca */ /* 0x000fdc00000e0000 */
[----:B------:R-:W3:Y:S01]  /*0f80*/  LDCU UR63, c[0x0][UR63+0x2a4] ;  /* 0x000054803f3f77ac */ /* 0x000ee20008000800 */
[----:B------:R-:W3:Y:S01]  /*0f90*/  LDCU UR42, c[0x0][0xb24] ;  /* 0x00016480ff2a77ac */ /* 0x000ee20008000800 */
[----:B-1----:R-:W-:Y:S01]  /*0fa0*/  I2FP.F32.U32 R3, UR7 ;  /* 0x0000000700037c45 */ /* 0x002fe20008201000 */
[----:B------:R-:W1:Y:S04]  /*0fb0*/  LDCU UR27, c[0x0][0xb30] ;  /* 0x00016600ff1b77ac */ /* 0x000e680008000800 */
[----:B--2---:R-:W-:Y:S01]  /*0fc0*/  FMUL R3, R3, UR5 ;  /* 0x0000000503037c20 */ /* 0x004fe20008400000 */
[----:B------:R-:W-:Y:S01]  /*0fd0*/  USHF.L.U32 UR29, UR47, 0xc, URZ ;  /* 0x0000000c2f1d7899 */ /* 0x000fe200080006ff */
[----:B----4-:R-:W-:Y:S01]  /*0fe0*/  I2FP.F32.U32 R2, UR8 ;  /* 0x0000000800027c45 */ /* 0x010fe20008201000 */
[----:B---3--:R-:W-:-:S03]  /*0ff0*/  UISETP.GE.AND UP2, UPT, UR21, 0x1, UPT ;  /* 0x000000011500788c */ /* 0x008fc6000bf46270 */
[----:B------:R-:W2:Y:S01]  /*1000*/  F2I.U32.TRUNC.NTZ R3, R3 ;  /* 0x0000000300037305 */ /* 0x000ea2000020f000 */
[----:B------:R-:W-:Y:S01]  /*1010*/  UMOV UR16, UR7 ;  /* 0x0000000700107c82 */ /* 0x000fe20008000000 */
[----:B------:R-:W-:Y:S01]  /*1020*/  FMUL R2, R2, UR4 ;  /* 0x0000000402027c20 */ /* 0x000fe20008400000 */
[----:B------:R-:W-:-:S05]  /*1030*/  UMOV UR20, UR8 ;  /* 0x0000000800147c82 */ /* 0x000fca0008000000 */
[----:B------:R-:W3:Y:S01]  /*1040*/  F2I.U32.TRUNC.NTZ R2, R2 ;  /* 0x0000000200027305 */ /* 0x000ee2000020f000 */
[----:B--2---:R-:W-:Y:S02]  /*1050*/  R2UR UR4, R3 ;  /* 0x00000000030472ca */ /* 0x004fe400000e0000 */
[----:B---3--:R-:W-:Y:S02]  /*1060*/  R2UR UR6, R2 ;  /* 0x00000000020672ca */ /* 0x008fe400000e0000 */
[----:B------:R-:W-:-:S09]  /*1070*/  PRMT R2, RZ, 0x7610, R2 ;  /* 0x00007610ff027816 */ /* 0x000fd20000000002 */
[----:B------:R-:W-:-:S04]  /*1080*/  UIADD3 UR5, UPT, UPT, -UR4, URZ, URZ ;  /* 0x000000ff04057290 */ /* 0x000fc8000fffe1ff */
[----:B------:R-:W-:Y:S02]  /*1090*/  UIMAD UR5, UR9, UR5, UR7 ;  /* 0x00000005090572a4 */ /* 0x000fe4000f8e0207 */
[----:B------:R-:W-:-:S04]  /*10a0*/  UIADD3 UR4, UPT, UPT, -UR6, URZ, URZ ;  /* 0x000000ff06047290 */ /* 0x000fc8000fffe1ff */
[----:B------:R-:W-:Y:S01]  /*10b0*/  IMAD.U32 R82, RZ, RZ, UR5 ;  /* 0x00000005ff527e24 */ /* 0x000fe2000f8e00ff */
[----:B------:R-:W-:Y:S01]  /*10c0*/  UIMAD UR63, UR63, UR4, UR8 ;  /* 0x000000043f3f72a4 */ /* 0x000fe2000f8e0208 */
[----:B-1----:R-:W-:Y:S11]  /*10d0*/  BRA.U UP4, `(.L_x_17) ;  /* 0x0000000104287547 */ /* 0x002ff6000b800000 */
[----:B------:R-:W-:Y:S01]  /*10e0*/  R2UR UR4, R82 ;  /* 0x00000000520472ca */ /* 0x000fe200000e0000 */
[----:B------:R-:W-:Y:S02]  /*10f0*/  UISETP.NE.AND UP0, UPT, UR63, URZ, UPT ;  /* 0x000000ff3f00728c */ /* 0x000fe4000bf05270 */
[----:B------:R-:W-:-:S10]  /*1100*/  UISETP.NE.AND UP1, UPT, UR63, 0x1, UPT ;  /* 0x000000013f00788c */ /* 0x000fd4000bf25270 */
[----:B------:R-:W-:-:S04]  /*1110*/  UISETP.EQ.OR UP0, UPT, UR4, URZ, !UP0 ;  /* 0x000000ff0400728c */ /* 0x000fc8000c702670 */
[----:B------:R-:W-:Y:S02]  /*1120*/  USEL UR5, URZ, 0x1, !UP0 ;  /* 0x00000001ff057887 */ /* 0x000fe4000c000000 */
[----:B------:R-:W-:Y:S02]  /*1130*/  UISETP.NE.AND UP0, UPT, UR4, URZ, UPT ;  /* 0x000000ff0400728c */ /* 0x000fe4000bf05270 */
[----:B------:R-:W-:-:S04]  /*1140*/  USEL UR4, URZ, 0x2, UP1 ;  /* 0x00000002ff047887 */ /* 0x000fc80008800000 */
[----:B------:R-:W-:-:S04]  /*1150*/  USEL UR4, UR4, 0x2, UP0 ;  /* 0x0000000204047887 */ /* 0x000fc80008000000 */
[----:B------:R-:W-:-:S06]  /*1160*/  UIADD3 UR4, UPT, UPT, UR5, UR4, URZ ;  /* 0x0000000405047290 */ /* 0x000fcc000fffe0ff */
[----:B------:R-:W-:Y:S02]  /*1170*/  MOV R2, UR4 ;  /* 0x0000000400027c02 */ /* 0x000fe40008000f00 */
.L_x_17:
[----:B------:R-:W-:Y:S05]  /*1180*/  BRA.U !UP2, `(.L_x_18) ;  /* 0x000000010ad47547 */ /* 0x000fea000b800000 */
[----:B------:R-:W1:Y:S01]  /*1190*/  LDCU.128 UR12, c[0x0][0xb10] ;  /* 0x00016200ff0c77ac */ /* 0x000e620008000c00 */
[----:B------:R-:W2:Y:S01]  /*11a0*/  LDCU UR6, c[0x0][0x370] ;  /* 0x00006e00ff0677ac */ /* 0x000ea20008000800 */
[----:B------:R-:W3:Y:S01]  /*11b0*/  LDCU UR5, c[0x0][0x374] ;  /* 0x00006e80ff0577ac */ /* 0x000ee20008000800 */
[----:B------:R-:W4:Y:S01]  /*11c0*/  LDCU UR26, c[0x0][0xb0c] ;  /* 0x00016180ff1a77ac */ /* 0x000f220008000800 */
[----:B------:R-:W4:Y:S01]  /*11d0*/  LDCU UR4, c[0x0][0xb20] ;  /* 0x00016400ff0477ac */ /* 0x000f220008000800 */
[----:B------:R-:W4:Y:S01]  /*11e0*/  LDCU.64 UR8, c[0x0][0xb28] ;  /* 0x00016500ff0877ac */ /* 0x000f220008000a00 */
[----:B-1----:R-:W-:Y:S02]  /*11f0*/  UISETP.NE.AND UP0, UPT, UR14, 0x1, UPT ;  /* 0x000000010e00788c */ /* 0x002fe4000bf05270 */
[----:B---3--:R-:W-:Y:S02]  /*1200*/  UIMAD.WIDE.U32 UR10, UR5, UR15, URZ ;  /* 0x0000000f050a72a5 */ /* 0x008fe4000f8e00ff */
[----:B--2---:R-:W-:-:S02]  /*1210*/  UIMAD.WIDE.U32 UR22, UR6, UR12, URZ ;  /* 0x0000000c061672a5 */ /* 0x004fc4000f8e00ff */
[----:B----4-:R-:W-:Y:S02]  /*1220*/  UISETP.NE.AND UP1, UPT, UR26, 0x1, UPT ;  /* 0x000000011a00788c */ /* 0x010fe4000bf25270 */
[----:B------:R-:W-:Y:S01]  /*1230*/  UISETP.NE.AND UP2, UPT, UR21, 0x1, UPT ;  /* 0x000000011500788c */ /* 0x000fe2000bf45270 */
[----:B------:R-:W-:Y:S02]  /*1240*/  UMOV UR10, UR11 ;  /* 0x0000000b000a7c82 */ /* 0x000fe40008000000 */
[----:B------:R-:W-:Y:S01]  /*1250*/  UMOV UR22, UR23 ;  /* 0x0000001700167c82 */ /* 0x000fe20008000000 */
[----:B------:R-:W-:Y:S02]  /*1260*/  @UP0 USHF.R.U32.HI UR5, URZ, UR4, UR10 ;  /* 0x00000004ff050299 */ /* 0x000fe4000801160a */
[----:B------:R-:W-:Y:S02]  /*1270*/  UIMAD.WIDE.U32 UR24, UR20, UR15, URZ ;  /* 0x0000000f141872a5 */ /* 0x000fe4000f8e00ff */
[----:B------:R-:W-:-:S02]  /*1280*/  UIMAD.WIDE.U32 UR10, UR5, UR8, URZ ;  /* 0x00000008050a72a5 */ /* 0x000fc4000f8e00ff */
[----:B------:R-:W-:Y:S02]  /*1290*/  @UP1 USHF.R.U32.HI UR6, URZ, UR13, UR22 ;  /* 0x0000000dff061299 */ /* 0x000fe40008011616 */
[----:B------:R-:W-:Y:S02]  /*12a0*/  UIMAD.WIDE.U32 UR18, UR16, UR12, URZ ;  /* 0x0000000c101272a5 */ /* 0x000fe4000f8e00ff */
[----:B------:R-:W-:Y:S01]  /*12b0*/  UIMAD.WIDE.U32 UR22, UR6, UR8, URZ ;  /* 0x00000008061672a5 */ /* 0x000fe2000f8e00ff */
[----:B------:R-:W-:Y:S01]  /*12c0*/  UMOV UR24, UR25 ;  /* 0x0000001900187c82 */ /* 0x000fe20008000000 */
[----:B------:R-:W-:Y:S01]  /*12d0*/  UMOV UR10, UR11 ;  /* 0x0000000b000a7c82 */ /* 0x000fe20008000000 */
[----:B------:R-:W-:Y:S02]  /*12e0*/  USHF.R.U32.HI UR24, URZ, UR4, UR24 ;  /* 0x00000004ff187299 */ /* 0x000fe40008011618 */
[----:B------:R-:W-:Y:S02]  /*12f0*/  @UP2 USHF.R.U32.HI UR5, URZ, UR9, UR10 ;  /* 0x00000009ff052299 */ /* 0x000fe4000801160a */
[----:B------:R-:W-:Y:S01]  /*1300*/  UMOV UR7, UR23 ;  /* 0x0000001700077c82 */ /* 0x000fe20008000000 */
[----:B------:R-:W-:Y:S01]  /*1310*/  UMOV UR18, UR19 ;  /* 0x0000001300127c82 */ /* 0x000fe20008000000 */
[----:B------:R-:W-:-:S02]  /*1320*/  @UP2 USHF.R.U32.HI UR6, URZ, UR9, UR7 ;  /* 0x00000009ff062299 */ /* 0x000fc40008011607 */
[----:B------:R-:W-:Y:S02]  /*1330*/  USHF.R.U32.HI UR13, URZ, UR13, UR18 ;  /* 0x0000000dff0d7299 */ /* 0x000fe40008011612 */
[----:B------:R-:W-:Y:S02]  /*1340*/  USEL UR4, UR20, UR24, !UP0 ;  /* 0x0000001814047287 */ /* 0x000fe4000c000000 */
[----:B------:R-:W-:Y:S02]  /*1350*/  UIMAD UR7, UR5, UR21, URZ ;  /* 0x00000015050772a4 */ /* 0x000fe4000f8e02ff */
[----:B------:R-:W-:Y:S02]  /*1360*/  USEL UR5, UR16, UR13, !UP1 ;  /* 0x0000000d10057287 */ /* 0x000fe4000c800000 */
[----:B------:R-:W-:Y:S02]  /*1370*/  UIMAD UR12, UR6, UR21, URZ ;  /* 0x00000015060c72a4 */ /* 0x000fe4000f8e02ff */
[----:B------:R-:W-:-:S02]  /*1380*/  UISETP.GE.AND UP0, UPT, UR4, UR7, UPT ;  /* 0x000000070400728c */ /* 0x000fc4000bf06270 */
[----:B------:R-:W-:Y:S02]  /*1390*/  UIMAD.WIDE.U32 UR10, UR4, UR8, URZ ;  /* 0x00000008040a72a5 */ /* 0x000fe4000f8e00ff */
[----:B------:R-:W-:Y:S02]  /*13a0*/  UISETP.GE.OR UP0, UPT, UR5, UR12, UP0 ;  /* 0x0000000c0500728c */ /* 0x000fe40008706670 */
[----:B------:R-:W-:Y:S02]  /*13b0*/  UIMAD.WIDE.U32 UR12, UR5, UR8, URZ ;  /* 0x00000008050c72a5 */ /* 0x000fe4000f8e00ff */
[----:B------:R-:W-:Y:S01]  /*13c0*/  UIADD3 UR10, UPT, UPT, -UR4, URZ, URZ ;  /* 0x000000ff040a7290 */ /* 0x000fe2000fffe1ff */
[----:B------:R-:W-:Y:S01]  /*13d0*/  UMOV UR8, UR11 ;  /* 0x0000000b00087c82 */ /* 0x000fe20008000000 */
[----:B------:R-:W-:Y:S02]  /*13e0*/  UIADD3 UR11, UPT, UPT, -UR5, URZ, URZ ;  /* 0x000000ff050b7290 */ /* 0x000fe4000fffe1ff */
[----:B------:R-:W-:-:S03]  /*13f0*/  USHF.R.U32.HI UR8, URZ, UR9, UR8 ;  /* 0x00000009ff087299 */ /* 0x000fc60008011608 */
[----:B------:R-:W-:Y:S01]  /*1400*/  @!UP0 UMOV UR7, UR13 ;  /* 0x0000000d00078c82 */ /* 0x000fe20008000000 */
[----:B------:R-:W-:Y:S02]  /*1410*/  UIMAD UR20, UR14, UR10, UR20 ;  /* 0x0000000a0e1472a4 */ /* 0x000fe4000f8e0214 */
[----:B------:R-:W-:Y:S02]  /*1420*/  USEL UR8, UR4, UR8, !UP2 ;  /* 0x0000000804087287 */ /* 0x000fe4000d000000 */
[----:B------:R-:W-:Y:S02]  /*1430*/  @!UP0 USHF.R.U32.HI UR7, URZ, UR9, UR7 ;  /* 0x00000009ff078299 */ /* 0x000fe40008011607 */
[----:B------:R-:W-:Y:S02]  /*1440*/  UIADD3 UR9, UPT, UPT, -UR8, URZ, URZ ;  /* 0x000000ff08097290 */ /* 0x000fe4000fffe1ff */
[----:B------:R-:W-:Y:S02]  /*1450*/  @!UP0 USEL UR7, UR5, UR7, !UP2 ;  /* 0x0000000705078287 */ /* 0x000fe4000d000000 */
[----:B------:R-:W-:-:S02]  /*1460*/  UIMAD UR9, UR21, UR9, UR4 ;  /* 0x00000009150972a4 */ /* 0x000fc4000f8e0204 */
[----:B------:R-:W-:Y:S02]  /*1470*/  @!UP0 UIADD3 UR8, UPT, UPT, UR8, -UR7, URZ ;  /* 0x8000000708088290 */ /* 0x000fe4000fffe0ff */
[----:B------:R-:W-:Y:S02]  /*1480*/  @!UP0 UIMAD UR6, UR9, UR6, UR7 ;  /* 0x00000006090682a4 */ /* 0x000fe4000f8e0207 */
[----:B------:R-:W-:Y:S02]  /*1490*/  @!UP0 UIMAD UR4, UR8, UR21, UR5 ;  /* 0x00000015080482a4 */ /* 0x000fe4000f8e0205 */
[----:B------:R-:W-:Y:S02]  /*14a0*/  UIMAD UR16, UR26, UR11, UR16 ;  /* 0x0000000b1a1072a4 */ /* 0x000fe4000f8e0210 */
[----:B------:R-:W-:Y:S01]  /*14b0*/  UIMAD UR20, UR4, UR14, UR20 ;  /* 0x0000000e041472a4 */ /* 0x000fe2000f8e0214 */
[----:B------:R-:W-:Y:S02]  /*14c0*/  @!UP0 UMOV UR5, UR6 ;  /* 0x0000000600058c82 */ /* 0x000fe40008000000 */
[----:B------:R-:W-:-:S12]  /*14d0*/  UIMAD UR16, UR5, UR26, UR16 ;  /* 0x0000001a051072a4 */ /* 0x000fd8000f8e0210 */
.L_x_18:
[----:B------:R-:W-:Y:S02]  /*14e0*/  UISETP.NE.AND UP1, UPT, UR27, 0x1, UPT ;  /* 0x000000011b00788c */ /* 0x000fe4000bf25270 */
[----:B------:R-:W-:Y:S02]  /*14f0*/  UISETP.NE.AND UP0, UPT, UR17, 0x2, UPT ;  /* 0x000000021100788c */ /* 0x000fe4000bf05270 */
[----:B------:R-:W-:-:S05]  /*1500*/  ULOP3.LUT UR29, UR29, 0x1000, URZ, 0xc0, !UPT ;  /* 0x000010001d1d7892 */ /* 0x000fca000f8ec0ff */
[----:B------:R-:W-:Y:S07]  /*1510*/  BRA.U UP1, `(.L_x_19) ;  /* 0x0000000101447547 */ /* 0x000fee000b800000 */
[----:B------:R-:W1:Y:S01]  /*1520*/  LDCU.128 UR8, c[0x0][0xb10] ;  /* 0x00016200ff0877ac */ /* 0x000e620008000c00 */
[----:B------:R-:W2:Y:S01]  /*1530*/  LDCU UR12, c[0x0][0xb0c] ;  /* 0x00016180ff0c77ac */ /* 0x000ea20008000800 */
[----:B------:R-:W3:Y:S01]  /*1540*/  LDCU UR13, c[0x0][0xb20] ;  /* 0x00016400ff0d77ac */ /* 0x000ee20008000800 */
[----:B-1----:R-:W-:Y:S02]  /*1550*/  UIMAD.WIDE.U32 UR6, UR16, UR8, URZ ;  /* 0x00000008100672a5 */ /* 0x002fe4000f8e00ff */
[----:B------:R-:W-:Y:S02]  /*1560*/  UIMAD.WIDE.U32 UR4, UR20, UR11, URZ ;  /* 0x0000000b140472a5 */ /* 0x000fe4000f8e00ff */
[----:B--2---:R-:W-:Y:S02]  /*1570*/  UISETP.NE.AND UP2, UPT, UR12, 0x1, UPT ;  /* 0x000000010c00788c */ /* 0x004fe4000bf45270 */
[----:B------:R-:W-:Y:S01]  /*1580*/  UISETP.NE.AND UP1, UPT, UR10, 0x1, UPT ;  /* 0x000000010a00788c */ /* 0x000fe2000bf25270 */
[----:B------:R-:W-:-:S02]  /*1590*/  UMOV UR6, UR7 ;  /* 0x0000000700067c82 */ /* 0x000fc40008000000 */
[----:B------:R-:W-:Y:S01]  /*15a0*/  UMOV UR4, UR5 ;  /* 0x0000000500047c82 */ /* 0x000fe20008000000 */
[----:B------:R-:W-:Y:S02]  /*15b0*/  USHF.R.U32.HI UR6, URZ, UR9, UR6 ;  /* 0x00000009ff067299 */ /* 0x000fe40008011606 */
[----:B---3--:R-:W-:Y:S02]  /*15c0*/  USHF.R.U32.HI UR4, URZ, UR13, UR4 ;  /* 0x0000000dff047299 */ /* 0x008fe40008011604 */
[----:B------:R-:W-:Y:S02]  /*15d0*/  USEL UR5, UR16, UR6, !UP2 ;  /* 0x0000000610057287 */ /* 0x000fe4000d000000 */
[----:B------:R-:W-:-:S04]  /*15e0*/  USEL UR4, UR20, UR4, !UP1 ;  /* 0x0000000414047287 */ /* 0x000fc8000c800000 */
[----:B------:R-:W-:Y:S02]  /*15f0*/  UIADD3 UR6, UPT, UPT, UR5, -UR4, URZ ;  /* 0x8000000405067290 */ /* 0x000fe4000fffe0ff */
[----:B------:R-:W-:Y:S02]  /*1600*/  UIADD3 UR4, UPT, UPT, -UR5, UR4, URZ ;  /* 0x0000000405047290 */ /* 0x000fe4000fffe1ff */
[----:B------:R-:W-:Y:S02]  /*1610*/  UIMAD UR20, UR6, UR10, UR20 ;  /* 0x0000000a061472a4 */ /* 0x000fe4000f8e0214 */
[----:B------:R-:W-:-:S12]  /*1620*/  UIMAD UR16, UR4, UR12, UR16 ;  /* 0x0000000c041072a4 */ /* 0x000fd8000f8e0210 */
.L_x_19:
[----:B------:R-:W-:Y:S05]  /*1630*/  BRA.U !UP5, `(.L_x_20) ;  /* 0x000000010d0c7547 */ /* 0x000fea000b800000 */
[----:B------:R-:W-:Y:S01]  /*1640*/  UCGABAR_WAIT ;  /* 0x0000000000007dc7 */ /* 0x000fe20008000000 */
[----:B------:R-:W-:Y:S01]  /*1650*/  CCTL.IVALL ;  /* 0x00000000ff00798f */ /* 0x000fe20002000000 */
[----:B------:R-:W-:Y:S05]  /*1660*/  BRA `(.L_x_21) ;  /* 0x0000000000047947 */ /* 0x000fea0003800000 */
.L_x_20:
[----:B------:R-:W-:Y:S06]  /*1670*/  BAR.SYNC.DEFER_BLOCKING 0x0 ;  /* 0x0000000000007b1d */ /* 0x000fec0000010000 */
.L_x_21:
[----:B------:R-:W-:Y:S05]  /*1680*/  BRA.U UP0, `(.L_x_22) ;  /* 0x0000001500407547 */ /* 0x000fea000b800000 */
[----:B------:R-:W1:Y:S01]  /*1690*/  LDCU UR6, c[0x0][0x38c] ;  /* 0x00007180ff0677ac */ /* 0x000e620008000800 */
[----:B------:R-:W-:Y:S01]  /*16a0*/  PLOP3.LUT P1, PT, PT, PT, UP3, 0x80, 0x8 ;  /* 0x000000000008781c */ /* 0x000fe20003f2f038 */
[----:B------:R-:W-:Y:S01]  /*16b0*/  IMAD.MOV.U32 R12, RZ, RZ, 0x1 ;  /* 0x00000001ff0c7424 */ /* 0x000fe200078e00ff */
[----:B------:R-:W-:Y:S01]  /*16c0*/  ISETP.EQ.OR P2, PT, R0, RZ, P3 ;  /* 0x000000ff0000720c */ /* 0x000fe20001f42670 */
[----:B------:R-:W-:Y:S01]  /*16d0*/  UISETP.NE.AND UP1, UPT, UR17, URZ, UPT ;  /* 0x000000ff1100728c */ /* 0x000fe2000bf25270 */
[----:B------:R-:W-:Y:S02]  /*16e0*/  PLOP3.LUT P1, PT, P1, PT, PT, 0x8, 0x80 ;  /* 0x000000000080781c */ /* 0x000fe40000f2e170 */
[----:B------:R-:W-:Y:S01]  /*16f0*/  CS2R R10, SRZ ;  /* 0x00000000000a7805 */ /* 0x000fe2000001ff00 */
[----:B------:R-:W-:Y:S01]  /*1700*/  IMAD.MOV.U32 R9, RZ, RZ, RZ ;  /* 0x000000ffff097224 */ /* 0x000fe200078e00ff */
[----:B------:R-:W2:Y:S01]  /*1710*/  LDCU UR41, c[0x0][0x370] ;  /* 0x00006e00ff2977ac */ /* 0x000ea20008000800 */
[----:B------:R-:W-:Y:S01]  /*1720*/  IMAD.MOV.U32 R8, RZ, RZ, 0x1 ;  /* 0x00000001ff087424 */ /* 0x000fe200078e00ff */
[----:B------:R-:W-:Y:S01]  /*1730*/  USEL UR30, UR45, 0x2, UP1 ;  /* 0x000000022d1e7887 */ /* 0x000fe20008800000 */
[----:B------:R-:W3:Y:S01]  /*1740*/  LDCU.64 UR38, c[0x0][0x348] ;  /* 0x00006900ff2677ac */ /* 0x000ee20008000a00 */
[----:B-1----:R-:W-:-:S02]  /*1750*/  UIADD3 UR5, UPT, UPT, UR6, 0x3f, URZ ;  /* 0x0000003f06057890 */ /* 0x002fc4000fffe0ff */
[----:B------:R-:W-:Y:S02]  /*1760*/  USHF.R.U32.HI UR46, URZ, 0x6, UR29 ;  /* 0x00000006ff2e7899 */ /* 0x000fe4000801161d */
[----:B------:R-:W-:Y:S02]  /*1770*/  USHF.R.S32.HI UR4, URZ, 0x1f, UR5 ;  /* 0x0000001fff047899 */ /* 0x000fe40008011405 */
[----:B------:R-:W-:Y:S02]  /*1780*/  UIADD3 UR48, UPT, UPT, UR6, 0x7e, URZ ;  /* 0x0000007e06307890 */ /* 0x000fe4000fffe0ff */
[----:B------:R-:W-:Y:S01]  /*1790*/  ULEA.HI UR4, UR4, UR5, URZ, 0x6 ;  /* 0x0000000504047291 */ /* 0x000fe2000f8f30ff */
[----:B------:R-:W1:Y:S03]  /*17a0*/  LDCU UR40, c[0x0][0x374] ;  /* 0x00006e80ff2877ac */ /* 0x000e660008000800 */
[----:B------:R-:W-:-:S02]  /*17b0*/  USHF.R.S32.HI UR44, URZ, 0x6, UR4 ;  /* 0x00000006ff2c7899 */ /* 0x000fc40008011404 */
[----:B------:R-:W-:Y:S02]  /*17c0*/  UIADD3 UR4, UPT, UPT, UR6, -0x1, URZ ;  /* 0xffffffff06047890 */ /* 0x000fe4000fffe0ff */
[----:B------:R-:W-:Y:S02]  /*17d0*/  UISETP.LT.U32.AND UP0, UPT, UR44, 0x6, UPT ;  /* 0x000000062c00788c */ /* 0x000fe4000bf01070 */
[----:B------:R-:W-:Y:S02]  /*17e0*/  UISETP.GE.U32.AND UP2, UPT, UR4, -0x7f, UPT ;  /* 0xffffff810400788c */ /* 0x000fe4000bf46070 */
[----:B------:R-:W-:Y:S01]  /*17f0*/  USEL UR43, UR44, 0x6, UP0 ;  /* 0x000000062c2b7887 */ /* 0x000fe20008000000 */
[----:B------:R-:W-:-:S03]  /*1800*/  UMOV UR15, URZ ;  /* 0x000000ff000f7c82 */ /* 0x000fc60008000000 */
[----:B------:R-:W-:Y:S02]  /*1810*/  UIADD3 UR21, UPT, UPT, UR43, -0x1, URZ ;  /* 0xffffffff2b157890 */ /* 0x000fe4000fffe0ff */
[----:B------:R-:W-:-:S03]  /*1820*/  UIADD3 UR45, UPT, UPT, UR44, -UR43, URZ ;  /* 0x8000002b2c2d7290 */ /* 0x000fc6000fffe0ff */
[----:B------:R-:W-:-:S04]  /*1830*/  @UP2 UIADD3 UR21, UPT, UPT, UR43, URZ, URZ ;  /* 0x000000ff2b152290 */ /* 0x000fc8000fffe0ff */
[----:B-123--:R-:W-:-:S12]  /*1840*/  UIADD3 UR21, UPT, UPT, UR21, 0x1, URZ ;  /* 0x0000000115157890 */ /* 0x00efd8000fffe0ff */
.L_x_42:
[----:B------:R-:W-:Y:S01]  /*1850*/  UISETP.NE.AND UP0, UPT, UR47, URZ, UPT ;  /* 0x000000ff2f00728c */ /* 0x000fe2000bf05270 */
[----:B-1----:R-:W1:Y:S08]  /*1860*/  S2UR UR47, SR_CgaCtaId ;  /* 0x00000000002f79c3 */ /* 0x002e700000008800 */
[----:B------:R-:W-:Y:S05]  /*1870*/  BRA.U UP0, `(.L_x_23) ;  /* 0x0000000100347547 */ /* 0x000fea000b800000 */
[----:B------:R-:W2:Y:S01]  /*1880*/  S2R R0, SR_CgaCtaId ;  /* 0x0000000000007919 */ /* 0x000ea20000008800 */
[----:B------:R-:W-:Y:S02]  /*1890*/  MOV R3, 0x400 ;  /* 0x0000040000037802 */ /* 0x000fe40000000f00 */
[----:B------:R-:W-:Y:S02]  /*18a0*/  SHF.L.U32 R2, R8, 0x1f, RZ ;  /* 0x0000001f08027819 */ /* 0x000fe400000006ff */
[----:B--2---:R-:W-:-:S05]  /*18b0*/  LEA R0, R0, R3, 0x18 ;  /* 0x0000000300007211 */ /* 0x004fca00078ec0ff */
[----:B------:R-:W-:-:S04]  /*18c0*/  IMAD R3, R9, 0x8, R0 ;  /* 0x0000000809037824 */ /* 0x000fc800078e0200 */
[----:B------:R-:W2:Y:S02]  /*18d0*/  SYNCS.PHASECHK.TRANS64.TRYWAIT P0, [R3+URZ+0x120], R2 ;  /* 0x00012002030075a7 */ /* 0x000ea400080011ff */
[----:B--2---:R-:W-:Y:S05]  /*18e0*/  @!P0 BRA `(.L_x_24) ;  /* 0x0000007c004c8947 */ /* 0x004fea0003800000 */
.L_x_140:
[----:B------:R-:W-:Y:S01]  /*18f0*/  VIADD R9, R9, 0x1 ;  /* 0x0000000109097836 */ /* 0x000fe20000000000 */
[----:B------:R2:W-:Y:S04]  /*1900*/  SYNCS.ARRIVE.TRANS64.A1T0 RZ, [R3+URZ+0x110], RZ ;  /* 0x000110ff03ff79a7 */ /* 0x0005e800081000ff */
[----:B------:R-:W-:-:S04]  /*1910*/  ISETP.NE.AND P0, PT, R9, 0x2, PT ;  /* 0x000000020900780c */ /* 0x000fc80003f05270 */
[----:B------:R-:W-:Y:S02]  /*1920*/  SEL R9, R9, RZ, P0 ;  /* 0x000000ff09097207 */ /* 0x000fe40000000000 */
[----:B--2---:R-:W-:-:S04]  /*1930*/  SEL R3, RZ, 0x1, P0 ;  /* 0x00000001ff037807 */ /* 0x004fc80000000000 */
[----:B------:R-:W-:-:S07]  /*1940*/  LOP3.LUT R8, R8, R3, RZ, 0x3c, !PT ;  /* 0x0000000308087212 */ /* 0x000fce00078e3cff */
.L_x_23:
[----:B------:R-:W-:Y:S01]  /*1950*/  UMOV UR13, 0x400 ;  /* 0x00000400000d7882 */ /* 0x000fe20000000000 */
[----:B------:R-:W-:Y:S01]  /*1960*/  SHF.L.U32 R0, R12, 0x1f, RZ ;  /* 0x0000001f0c007819 */ /* 0x000fe200000006ff */
[----:B-1----:R-:W-:Y:S02]  /*1970*/  ULEA UR13, UR47, UR13, 0x18 ;  /* 0x0000000d2f0d7291 */ /* 0x002fe4000f8ec0ff */
[----:B------:R-:W-:Y:S02]  /*1980*/  UISETP.GE.U32.AND UP0, UPT, UR48, 0x7f, UPT ;  /* 0x0000007f3000788c */ /* 0x000fe4000bf06070 */
[----:B------:R-:W-:Y:S02]  /*1990*/  ULEA UR4, UR15, UR13, 0x3 ;  /* 0x0000000d0f047291 */ /* 0x000fe4000f8e18ff */
[----:B------:R-:W-:Y:S02]  /*19a0*/  USHF.L.U32 UR18, UR20, 0x7, URZ ;  /* 0x0000000714127899 */ /* 0x000fe400080006ff */
[----:B------:R-:W-:Y:S01]  /*19b0*/  ULEA UR35, UR16, UR46, 0x7 ;  /* 0x0000002e10237291 */ /* 0x000fe2000f8e38ff */
[----:B------:R-:W-:-:S04]  /*19c0*/  UMOV UR7, URZ ;  /* 0x000000ff00077c82 */ /* 0x000fc80008000000 */
[----:B------:R1:W2:Y:S01]  /*19d0*/  SYNCS.PHASECHK.TRANS64.TRYWAIT P0, [UR4+0x30], R0 ;  /* 0x00003000ff0075a7 */ /* 0x0002a20008001104 */
[----:B------:R-:W-:Y:S06]  /*19e0*/  BRA.U !UP0, `(.L_x_25) ;  /* 0x0000000108d87547 */ /* 0x000fec000b800000 */
[----:B------:R-:W-:Y:S01]  /*19f0*/  UIADD3 UR10, UPT, UPT, UR18, 0x40, URZ ;  /* 0x00000040120a7890 */ /* 0x000fe2000fffe0ff */
[----:B------:R-:W-:Y:S01]  /*1a00*/  UMOV UR14, URZ ;  /* 0x000000ff000e7c82 */ /* 0x000fe20008000000 */
[----:B------:R-:W-:-:S10]  /*1a10*/  UMOV UR4, UR15 ;  /* 0x0000000f00047c82 */ /* 0x000fd40008000000 */
.L_x_31:
[----:B------:R-:W-:Y:S01]  /*1a20*/  ULEA UR33, UR4, UR13, 0x3 ;  /* 0x0000000d04217291 */ /* 0x000fe2000f8e18ff */
[----:B--2---:R-:W-:Y:S01]  /*1a30*/  @!P3 MOV R2, 0x8000 ;  /* 0x000080000002b802 */ /* 0x004fe20000000f00 */
[----:B--234-:R-:W-:Y:S10]  /*1a40*/  @P0 BRA `(.L_x_26) ;  /* 0x00000000000c0947 */ /* 0x01cff40003800000 */
[----:B------:R-:W-:-:S04]  /*1a50*/  SHF.L.U32 R3, R12, 0x1f, RZ ;  /* 0x0000001f0c037819 */ /* 0x000fc800000006ff */
[----:B------:R-:W2:Y:S02]  /*1a60*/  SYNCS.PHASECHK.TRANS64.TRYWAIT P0, [UR33+0x30], R3 ;  /* 0x00003003ff0075a7 */ /* 0x000ea40008001121 */
[----:B--2---:R-:W-:Y:S05]  /*1a70*/  @!P0 BRA `(.L_x_27) ;  /* 0x0000007800fc8947 */ /* 0x004fea0003800000 */
.L_x_26:
[----:B------:R2:W-:Y:S01]  /*1a80*/  @!P3 SYNCS.ARRIVE.TRANS64 RZ, [UR33], R2 ;  /* 0x00000002ffffb9a7 */ /* 0x0005e20008000021 */
[----:B------:R-:W-:-:S04]  /*1a90*/  ULOP3.LUT UR5, UR30, 0x2, URZ, 0xfc, !UPT ;  /* 0x000000021e057892 */ /* 0x000fc8000f8efcff */
[----:B------:R-:W-:-:S09]  /*1aa0*/  UISETP.NE.AND UP0, UPT, UR5, 0x2, UPT ;  /* 0x000000020500788c */ /* 0x000fd2000bf05270 */
[----:B------:R-:W-:Y:S05]  /*1ab0*/  BRA.U UP0, `(.L_x_28) ;  /* 0x0000000100047547 */ /* 0x000fea000b800000 */
[----:B------:R-:W-:Y:S05]  /*1ac0*/  BPT.TRAP 0x1 ;  /* 0x000000040000795c */ /* 0x000fea0000300000 */
.L_x_28:
[----:B------:R-:W-:Y:S04]  /*1ad0*/  BSSY.RECONVERGENT B0, `(.L_x_29) ;  /* 0x0000003000007945 */ /* 0x000fe80003800200 */
[----:B------:R-:W-:Y:S05]  /*1ae0*/  @P2 BRA `(.L_x_30) ;  /* 0x0000000000042947 */ /* 0x000fea0003800000 */
[----:B------:R-:W-:Y:S05]  /*1af0*/  BPT.TRAP 0x1 ;  /* 0x000000040000795c */ /* 0x000fea0000300000 */
.L_x_30:
[----:B------:R-:W-:Y:S05]  /*1b00*/  BSYNC.RECONVERGENT B0 ;  /* 0x0000000000007941 */ /* 0x000fea0003800200 */
.L_x_29:
[----:B------:R-:W-:Y:S02]  /*1b10*/  UIADD3 UR5, UPT, UPT, UR4, 0x1, URZ ;  /* 0x0000000104057890 */ /* 0x000fe4000fffe0ff */
[----:B------:R-:W-:Y:S02]  /*1b20*/  USHF.L.U32 UR4, UR4, 0xe, URZ ;  /* 0x0000000e04047899 */ /* 0x000fe400080006ff */
[----:B------:R-:W-:Y:S02]  /*1b30*/  UISETP.NE.AND UP0, UPT, UR5, 0x6, UPT ;  /* 0x000000060500788c */ /* 0x000fe4000bf05270 */
[----:B------:R-:W-:Y:S02]  /*1b40*/  USHF.L.U32 UR34, UR14, 0x6, URZ ;  /* 0x000000060e227899 */ /* 0x000fe400080006ff */
[----:B------:R-:W-:Y:S02]  /*1b50*/  USEL UR6, URZ, 0x1, UP0 ;  /* 0x00000001ff067887 */ /* 0x000fe40008000000 */
[----:B------:R-:W-:-:S02]  /*1b60*/  USEL UR15, UR5, URZ, UP0 ;  /* 0x000000ff050f7287 */ /* 0x000fc40008000000 */
[----:B------:R-:W-:Y:S02]  /*1b70*/  UIADD3 UR14, UPT, UPT, UR14, 0x1, URZ ;  /* 0x000000010e0e7890 */ /* 0x000fe4000fffe0ff */
[----:B------:R-:W-:Y:S01]  /*1b80*/  LOP3.LUT R12, R12, UR6, RZ, 0x3c, !PT ;  /* 0x000000060c0c7c12 */ /* 0x000fe2000f8e3cff */
[----:B------:R-:W-:Y:S02]  /*1b90*/  UIADD3 UR6, UP0, UPT, UR38, 0x180, URZ ;  /* 0x0000018026067890 */ /* 0x000fe4000ff1e0ff */
[----:B------:R-:W-:Y:S01]  /*1ba0*/  UIADD3 UR22, UP1, UPT, UR38, 0x80, URZ ;  /* 0x0000008026167890 */ /* 0x000fe2000ff3e0ff */
[----:B-1----:R-:W-:Y:S01]  /*1bb0*/  SHF.L.U32 R0, R12, 0x1f, RZ ;  /* 0x0000001f0c007819 */ /* 0x002fe200000006ff */
[----:B------:R-:W-:Y:S02]  /*1bc0*/  ULEA UR32, UR29, UR4, 0x1 ;  /* 0x000000041d207291 */ /* 0x000fe4000f8e08ff */
[----:B------:R-:W-:Y:S02]  /*1bd0*/  ULEA UR5, UR15, UR13, 0x3 ;  /* 0x0000000d0f057291 */ /* 0x000fe4000f8e18ff */
[----:B------:R-:W-:-:S02]  /*1be0*/  UIADD3 UR4, UPT, UPT, UR13, UR4, URZ ;  /* 0x000000040d047290 */ /* 0x000fc4000fffe0ff */
[----:B------:R-:W-:Y:S02]  /*1bf0*/  UIADD3.X UR7, UPT, UPT, URZ, UR39, URZ, UP0, !UPT ;  /* 0x00000027ff077290 */ /* 0x000fe400087fe4ff */
[----:B------:R-:W-:Y:S02]  /*1c00*/  UISETP.NE.AND UP0, UPT, UR14, UR21, UPT ;  /* 0x000000150e00728c */ /* 0x000fe4000bf05270 */
[----:B------:R-:W-:Y:S01]  /*1c10*/  UIADD3.X UR23, UPT, UPT, URZ, UR39, URZ, UP1, !UPT ;  /* 0x00000027ff177290 */ /* 0x000fe20008ffe4ff */
[----:B------:R3:W4:Y:S01]  /*1c20*/  SYNCS.PHASECHK.TRANS64.TRYWAIT P0, [UR5+0x30], R0 ;  /* 0x00003000ff0075a7 */ /* 0x0007220008001105 */
[----:B------:R-:W-:Y:S02]  /*1c30*/  UIADD3 UR32, UPT, UPT, UR13, 0x8400, UR32 ;  /* 0x000084000d207890 */ /* 0x000fe4000fffe020 */
[----:B------:R-:W-:Y:S02]  /*1c40*/  UIADD3 UR16, UPT, UPT, UR4, 0x20400, URZ ;  /* 0x0002040004107890 */ /* 0x000fe4000fffe0ff */
[----:B------:R-:W-:Y:S01]  /*1c50*/  UIADD3 UR8, UPT, UPT, UR4, 0x22400, URZ ;  /* 0x0002240004087890 */ /* 0x000fe2000fffe0ff */
[----:B------:R-:W-:Y:S01]  /*1c60*/  UMOV UR5, 0x30000 ;  /* 0x0003000000057882 */ /* 0x000fe20000000000 */
[----:B------:R-:W-:Y:S01]  /*1c70*/  UMOV UR24, 0x0 ;  /* 0x0000000000187882 */ /* 0x000fe20000000000 */
[----:B------:R-:W-:Y:S01]  /*1c80*/  UMOV UR25, 0x10000000 ;  /* 0x1000000000197882 */ /* 0x000fe20000000000 */
[----:B------:R-:W-:Y:S01]  /*1c90*/  UMOV UR17, UR33 ;  /* 0x0000002100117c82 */ /* 0x000fe20008000000 */
[----:B------:R-:W-:Y:S01]  /*1ca0*/  UMOV UR20, UR36 ;  /* 0x0000002400147c82 */ /* 0x000fe20008000000 */
[----:B------:R-:W-:Y:S01]  /*1cb0*/  UMOV UR19, UR34 ;  /* 0x0000002200137c82 */ /* 0x000fe20008000000 */
[----:B------:R-:W-:Y:S01]  /*1cc0*/  UMOV UR12, UR36 ;  /* 0x00000024000c7c82 */ /* 0x000fe20008000000 */
[----:B------:R-:W-:Y:S01]  /*1cd0*/  UMOV UR9, UR33 ;  /* 0x0000002100097c82 */ /* 0x000fe20008000000 */
[----:B------:R-:W-:Y:S01]  /*1ce0*/  UMOV UR11, UR34 ;  /* 0x00000022000b7c82 */ /* 0x000fe20008000000 */
[----:B------:R-:W-:Y:S01]  /*1cf0*/  UTMALDG.3D.MULTICAST [UR32], [UR22], UR5, desc[UR24] ;  /* 0x00001820160073b4 */ /* 0x000fe20008011805 */
[----:B------:R-:W-:Y:S01]  /*1d00*/  UMOV UR4, UR15 ;  /* 0x0000000f00047c82 */ /* 0x000fe20008000000 */
[----:B------:R-:W-:Y:S01]  /*1d10*/  UTMALDG.3D [UR16], [UR6], desc[UR24] ;  /* 0x00001810060075b4 */ /* 0x000fe20008011000 */
[----:B------:R1:W-:Y:S02]  /*1d20*/  UTMALDG.3D [UR8], [UR6], desc[UR24] ;  /* 0x00001808060075b4 */ /* 0x0003e40008011000 */
[----:B-1----:R-:W-:Y:S01]  /*1d30*/  UMOV UR7, UR21 ;  /* 0x0000001500077c82 */ /* 0x002fe20008000000 */
[----:B------:R-:W-:Y:S05]  /*1d40*/  BRA.U UP0, `(.L_x_31) ;  /* 0xfffffffd00347547 */ /* 0x000fea000b83ffff */
.L_x_25:
[----:B------:R-:W-:Y:S01]  /*1d50*/  ULEA UR4, UR15, UR13, 0x3 ;  /* 0x0000000d0f047291 */ /* 0x000fe2000f8e18ff */
[----:B-1-3--:R-:W-:Y:S01]  /*1d60*/  SHF.L.U32 R0, R12, 0x1f, RZ ;  /* 0x0000001f0c007819 */ /* 0x00afe200000006ff */
[----:B------:R-:W-:Y:S01]  /*1d70*/  @!P1 SYNCS.ARRIVE.TRANS64.A1T0 RZ, [UR13+0xa8], RZ ;  /* 0x0000a8ffffff99a7 */ /* 0x000fe2000810000d */
[----:B------:R-:W-:-:S06]  /*1d80*/  UISETP.GT.AND UP0, UPT, UR44, UR43, UPT ;  /* 0x0000002b2c00728c */ /* 0x000fcc000bf04270 */
[----:B--2-4-:R1:W2:Y:S03]  /*1d90*/  SYNCS.PHASECHK.TRANS64.TRYWAIT P0, [UR4+0x30], R0 ;  /* 0x00003000ff0075a7 */ /* 0x0142a60008001104 */
[----:B------:R-:W-:Y:S05]  /*1da0*/  BRA.U !UP0, `(.L_x_32) ;  /* 0x0000000108dc7547 */ /* 0x000fea000b800000 */
[----:B------:R-:W-:Y:S02]  /*1db0*/  UIADD3 UR14, UPT, UPT, UR45, UR7, URZ ;  /* 0x000000072d0e7290 */ /* 0x000fe4000fffe0ff */
[----:B------:R-:W-:Y:S01]  /*1dc0*/  UIADD3 UR10, UPT, UPT, UR18, 0x40, URZ ;  /* 0x00000040120a7890 */ /* 0x000fe2000fffe0ff */
[----:B------:R-:W-:-:S11]  /*1dd0*/  UMOV UR4, UR15 ;  /* 0x0000000f00047c82 */ /* 0x000fd60008000000 */
.L_x_38:
[----:B------:R-:W-:Y:S01]  /*1de0*/  ULEA UR25, UR4, UR13, 0x3 ;  /* 0x0000000d04197291 */ /* 0x000fe2000f8e18ff */
[----:B--2---:R-:W-:Y:S01]  /*1df0*/  @!P3 MOV R2, 0x8000 ;  /* 0x000080000002b802 */ /* 0x004fe20000000f00 */
[----:B--2-4-:R-:W-:Y:S10]  /*1e00*/  @P0 BRA `(.L_x_33) ;  /* 0x00000000000c0947 */ /* 0x014ff40003800000 */
[----:B------:R-:W-:-:S04]  /*1e10*/  SHF.L.U32 R3, R12, 0x1f, RZ ;  /* 0x0000001f0c037819 */ /* 0x000fc800000006ff */
[----:B------:R-:W2:Y:S02]  /*1e20*/  SYNCS.PHASECHK.TRANS64.TRYWAIT P0, [UR25+0x30], R3 ;  /* 0x00003003ff0075a7 */ /* 0x000ea40008001119 */
[----:B--2---:R-:W-:Y:S05]  /*1e30*/  @!P0 BRA `(.L_x_34) ;  /* 0x0000007800248947 */ /* 0x004fea0003800000 */
.L_x_33:
[----:B------:R2:W-:Y:S01]  /*1e40*/  @!P3 SYNCS.ARRIVE.TRANS64 RZ, [UR25], R2 ;  /* 0x00000002ffffb9a7 */ /* 0x0005e20008000019 */
[----:B------:R-:W-:-:S04]  /*1e50*/  ULOP3.LUT UR5, UR30, 0x2, URZ, 0xfc, !UPT ;  /* 0x000000021e057892 */ /* 0x000fc8000f8efcff */
[----:B------:R-:W-:-:S09]  /*1e60*/  UISETP.NE.AND UP0, UPT, UR5, 0x2, UPT ;  /* 0x000000020500788c */ /* 0x000fd2000bf05270 */
[----:B------:R-:W-:Y:S05]  /*1e70*/  BRA.U UP0, `(.L_x_35) ;  /* 0x0000000100047547 */ /* 0x000fea000b800000 */
[----:B------:R-:W-:Y:S05]  /*1e80*/  BPT.TRAP 0x1 ;  /* 0x000000040000795c */ /* 0x000fea0000300000 */
.L_x_35:
[----:B------:R-:W-:Y:S04]  /*1e90*/  BSSY.RECONVERGENT B0, `(.L_x_36) ;  /* 0x0000003000007945 */ /* 0x000fe80003800200 */
[----:B------:R-:W-:Y:S05]  /*1ea0*/  @P2 BRA `(.L_x_37) ;  /* 0x0000000000042947 */ /* 0x000fea0003800000 */
[----:B------:R-:W-:Y:S05]  /*1eb0*/  BPT.TRAP 0x1 ;  /* 0x000000040000795c */ /* 0x000fea0000300000 */
.L_x_37:
[----:B------:R-:W-:Y:S05]  /*1ec0*/  BSYNC.RECONVERGENT B0 ;  /* 0x0000000000007941 */ /* 0x000fea0003800200 */
.L_x_36:
[----:B------:R-:W-:Y:S02]  /*1ed0*/  UIADD3 UR5, UPT, UPT, UR4, 0x1, URZ ;  /* 0x0000000104057890 */ /* 0x000fe4000fffe0ff */
[----:B------:R-:W-:Y:S02]  /*1ee0*/  USHF.L.U32 UR26, UR7, 0x6, URZ ;  /* 0x00000006071a7899 */ /* 0x000fe400080006ff */
[----:B------:R-:W-:Y:S02]  /*1ef0*/  UISETP.NE.AND UP0, UPT, UR5, 0x6, UPT ;  /* 0x000000060500788c */ /* 0x000fe4000bf05270 */
[----:B------:R-:W-:Y:S02]  /*1f00*/  UIADD3 UR7, UPT, UPT, UR7, 0x1, URZ ;  /* 0x0000000107077890 */ /* 0x000fe4000fffe0ff */
[----:B------:R-:W-:Y:S02]  /*1f10*/  USEL UR6, URZ, 0x1, UP0 ;  /* 0x00000001ff067887 */ /* 0x000fe40008000000 */
[----:B------:R-:W-:-:S02]  /*1f20*/  USEL UR15, UR5, URZ, UP0 ;  /* 0x000000ff050f7287 */ /* 0x000fc40008000000 */
[----:B------:R-:W-:Y:S02]  /*1f30*/  UIADD3 UR22, UP1, UPT, UR38, 0x80, URZ ;  /* 0x0000008026167890 */ /* 0x000fe4000ff3e0ff */
[----:B------:R-:W-:Y:S01]  /*1f40*/  ULEA UR5, UR15, UR13, 0x3 ;  /* 0x0000000d0f057291 */ /* 0x000fe2000f8e18ff */
[----:B------:R-:W-:Y:S01]  /*1f50*/  LOP3.LUT R12, R12, UR6, RZ, 0x3c, !PT ;  /* 0x000000060c0c7c12 */ /* 0x000fe2000f8e3cff */
[----:B------:R-:W-:Y:S01]  /*1f60*/  UIADD3.X UR23, UPT, UPT, URZ, UR39, URZ, UP1, !UPT ;  /* 0x00000027ff177290 */ /* 0x000fe20008ffe4ff */
[----:B------:R-:W-:Y:S02]  /*1f70*/  UMOV UR6, 0x30000 ;  /* 0x0003000000067882 */ /* 0x000fe40000000000 */
[----:B-1----:R-:W-:Y:S01]  /*1f80*/  SHF.L.U32 R0, R12, 0x1f, RZ ;  /* 0x0000001f0c007819 */ /* 0x002fe200000006ff */
[----:B------:R-:W-:Y:S01]  /*1f90*/  UMOV UR32, 0x0 ;  /* 0x0000000000207882 */ /* 0x000fe20000000000 */
[----:B------:R-:W-:Y:S01]  /*1fa0*/  UMOV UR33, 0x10000000 ;  /* 0x1000000000217882 */ /* 0x000fe20000000000 */
[----:B------:R-:W-:Y:S01]  /*1fb0*/  UMOV UR27, UR35 ;  /* 0x00000023001b7c82 */ /* 0x000fe20008000000 */
[----:B------:R3:W4:Y:S01]  /*1fc0*/  SYNCS.PHASECHK.TRANS64.TRYWAIT P0, [UR5+0x30], R0 ;  /* 0x00003000ff0075a7 */ /* 0x0007220008001105 */
[----:B------:R-:W-:-:S02]  /*1fd0*/  USHF.L.U32 UR5, UR4, 0xe, URZ ;  /* 0x0000000e04057899 */ /* 0x000fc400080006ff */
[----:B------:R-:W-:Y:S02]  /*1fe0*/  UIADD3 UR4, UP0, UPT, UR38, 0x180, URZ ;  /* 0x0000018026047890 */ /* 0x000fe4000ff1e0ff */
[----:B------:R-:W-:Y:S02]  /*1ff0*/  ULEA UR24, UR29, UR5, 0x1 ;  /* 0x000000051d187291 */ /* 0x000fe4000f8e08ff */
[----:B------:R-:W-:Y:S02]  /*2000*/  UIADD3 UR5, UPT, UPT, UR13, UR5, URZ ;  /* 0x000000050d057290 */ /* 0x000fe4000fffe0ff */
[----:B------:R-:W-:Y:S02]  /*2010*/  UIADD3 UR24, UPT, UPT, UR13, 0x8400, UR24 ;  /* 0x000084000d187890 */ /* 0x000fe4000fffe018 */
[----:B------:R-:W-:Y:S02]  /*2020*/  UIADD3 UR16, UPT, UPT, UR5, 0x20400, URZ ;  /* 0x0002040005107890 */ /* 0x000fe4000fffe0ff */
[----:B------:R-:W-:-:S02]  /*2030*/  UIADD3 UR8, UPT, UPT, UR5, 0x22400, URZ ;  /* 0x0002240005087890 */ /* 0x000fc4000fffe0ff */
[----:B------:R-:W-:Y:S02]  /*2040*/  UIADD3.X UR5, UPT, UPT, URZ, UR39, URZ, UP0, !UPT ;  /* 0x00000027ff057290 */ /* 0x000fe400087fe4ff */
[----:B------:R-:W-:Y:S01]  /*2050*/  UISETP.NE.AND UP0, UPT, UR7, UR14, UPT ;  /* 0x0000000e0700728c */ /* 0x000fe2000bf05270 */
        /* <DEDUP_REMOVED lines=11> */
[----:B---3--:R-:W-:Y:S05]  /*2110*/  BRA.U UP0, `(.L_x_38) ;  /* 0xfffffffd00307547 */ /* 0x008fea000b83ffff */
.L_x_32:
[C---:B------:R-:W-:Y:S01]  /*2120*/  LEA R3, R11.reuse, UR13, 0x3 ;  /* 0x0000000d0b037c11 */ /* 0x040fe2000f8e18ff */
[----:B------:R-:W-:Y:S01]  /*2130*/  NOP ;  /* 0x0000000000007918 */ /* 0x000fe20000000000 */
[----:B-1----:R-:W-:Y:S02]  /*2140*/  SHF.L.U32 R0, R10, 0x1f, RZ ;  /* 0x0000001f0a007819 */ /* 0x002fe400000006ff */
[----:B------:R-:W-:Y:S02]  /*2150*/  LEA R5, R11, UR13, 0x4 ;  /* 0x0000000d0b057c11 */ /* 0x000fe4000f8e20ff */
[----:B--2-4-:R-:W1:Y:S02]  /*2160*/  SYNCS.PHASECHK.TRANS64.TRYWAIT P0, [R3+URZ+0xb0], R0 ;  /* 0x0000b000030075a7 */ /* 0x014e6400080011ff */
[----:B-1----:R-:W-:Y:S05]  /*2170*/  @!P0 BRA `(.L_x_39) ;  /* 0x00000074006c8947 */ /* 0x002fea0003800000 */
.L_x_143:
[----:B------:R-:W2:Y:S01]  /*2180*/  LDS.128 R4, [R5+0x140] ;  /* 0x0001400005047984 */ /* 0x000ea20000000c00 */
[----:B------:R-:W-:Y:S01]  /*2190*/  UISETP.GE.AND UP0, UPT, UR42, 0x1, UPT ;  /* 0x000000012a00788c */ /* 0x000fe2000bf06270 */
[----:B------:R-:W-:Y:S01]  /*21a0*/  @!PT LDS RZ, [RZ] ;  /* 0x00000000fffff984 */ /* 0x000fe20000000800 */
[----:B------:R-:W-:Y:S01]  /*21b0*/  @!PT LDS RZ, [RZ] ;  /* 0x00000000fffff984 */ /* 0x000fe20000000800 */
[----:B------:R-:W-:Y:S01]  /*21c0*/  @!PT LDS RZ, [RZ] ;  /* 0x00000000fffff984 */ /* 0x000fe20000000800 */
[----:B------:R-:W-:Y:S01]  /*21d0*/  @!PT LDS RZ, [RZ] ;  /* 0x00000000fffff984 */ /* 0x000fe20000000800 */
[----:B------:R3:W-:Y:S06]  /*21e0*/  MEMBAR.ALL.CTA ;  /* 0x0000000000007992 */ /* 0x0007ec0000008000 */
[----:B---3--:R-:W3:Y:S01]  /*21f0*/  FENCE.VIEW.ASYNC.S ;  /* 0x00000000000073c6 */ /* 0x008ee20000000000 */
[----:B--2---:R-:W-:-:S13]  /*2200*/  LOP3.LUT P0, RZ, R6, 0x1, RZ, 0xc0, !PT ;  /* 0x0000000106ff7812 */ /* 0x004fda000780c0ff */
[----:B---3--:R-:W-:Y:S01]  /*2210*/  VOTEU.ANY UP1, P0 ;  /* 0x0000000000ff7886 */ /* 0x008fe20000020100 */
[----:B------:R-:W-:-:S13]  /*2220*/  PLOP3.LUT P0, PT, PT, PT, UP1, 0x80, 0x8 ;  /* 0x000000000008781c */ /* 0x000fda0003f0f018 */
[----:B-1----:R-:W-:Y:S02]  /*2230*/  @P0 LOP3.LUT R0, R5, 0xffff, RZ, 0xc0, !PT ;  /* 0x0000ffff05000812 */ /* 0x002fe400078ec0ff */
[----:B------:R-:W-:Y:S02]  /*2240*/  @P0 MOV R2, R4 ;  /* 0x0000000400020202 */ /* 0x000fe40000000f00 */
[----:B------:R-:W-:Y:S01]  /*2250*/  @P0 R2UR UR5, R0 ;  /* 0x00000000000502ca */ /* 0x000fe200000e0000 */
[----:B------:R-:W-:Y:S01]  /*2260*/  VIADD R0, R3, 0xc0 ;  /* 0x000000c003007836 */ /* 0x000fe20000000000 */
[----:B------:R-:W-:Y:S02]  /*2270*/  @P0 SHF.R.U32.HI R4, RZ, 0x10, R5 ;  /* 0x00000010ff040819 */ /* 0x000fe40000011605 */
[----:B------:R-:W-:Y:S02]  /*2280*/  @P0 R2UR UR6, R2 ;  /* 0x00000000020602ca */ /* 0x000fe400000e0000 */
[----:B------:R-:W-:-:S02]  /*2290*/  PRMT R0, RZ, 0x654, R0 ;  /* 0x00000654ff007816 */ /* 0x000fc40000000000 */
[----:B------:R-:W-:Y:S02]  /*22a0*/  @P0 R2UR UR4, R4 ;  /* 0x00000000040402ca */ /* 0x000fe400000e0000 */
[----:B------:R1:W-:Y:S03]  /*22b0*/  SYNCS.ARRIVE.TRANS64.RED.A1T0 RZ, [R0+URZ], RZ ;  /* 0x000000ff00ff79a7 */ /* 0x0003e600081004ff */
[----:B------:R-:W-:-:S04]  /*22c0*/  @UP1 UMOV UR31, UR5 ;  /* 0x00000005001f1c82 */ /* 0x000fc80008000000 */
[----:B------:R-:W-:-:S04]  /*22d0*/  @UP1 UMOV UR37, UR6 ;  /* 0x0000000600251c82 */ /* 0x000fc80008000000 */
[----:B------:R-:W-:Y:S01]  /*22e0*/  @UP1 UMOV UR36, UR4 ;  /* 0x0000000400241c82 */ /* 0x000fe20008000000 */
[----:B------:R-:W-:Y:S05]  /*22f0*/  BRA.U !UP0, `(.L_x_40) ;  /* 0x0000000108d47547 */ /* 0x000fea000b800000 */
[----:B------:R-:W2:Y:S01]  /*2300*/  LDCU.128 UR16, c[0x0][0xb10] ;  /* 0x00016200ff1077ac */ /* 0x000ea20008000c00 */
[----:B------:R-:W3:Y:S01]  /*2310*/  LDCU UR12, c[0x0][0xb20] ;  /* 0x00016400ff0c77ac */ /* 0x000ee20008000800 */
[----:B------:R-:W4:Y:S01]  /*2320*/  LDCU UR14, c[0x0][0xb0c] ;  /* 0x00016180ff0e77ac */ /* 0x000f220008000800 */
[----:B------:R-:W1:Y:S01]  /*2330*/  LDCU.64 UR8, c[0x0][0xb28] ;  /* 0x00016500ff0877ac */ /* 0x000e620008000a00 */
[----:B------:R-:W-:Y:S02]  /*2340*/  UISETP.NE.AND UP3, UPT, UR42, 0x1, UPT ;  /* 0x000000012a00788c */ /* 0x000fe4000bf65270 */
[----:B--2---:R-:W-:Y:S02]  /*2350*/  UIMAD.WIDE.U32 UR6, UR40, UR19, URZ ;  /* 0x00000013280672a5 */ /* 0x004fe4000f8e00ff */
[----:B------:R-:W-:Y:S02]  /*2360*/  UIMAD.WIDE.U32 UR4, UR41, UR16, URZ ;  /* 0x00000010290472a5 */ /* 0x000fe4000f8e00ff */
[----:B------:R-:W-:-:S02]  /*2370*/  UISETP.NE.AND UP0, UPT, UR18, 0x1, UPT ;  /* 0x000000011200788c */ /* 0x000fc4000bf05270 */
[----:B------:R-:W-:Y:S01]  /*2380*/  UIMAD.WIDE.U32 UR24, UR31, UR19, URZ ;  /* 0x000000131f1872a5 */ /* 0x000fe2000f8e00ff */
[----:B------:R-:W-:Y:S02]  /*2390*/  UMOV UR6, UR7 ;  /* 0x0000000700067c82 */ /* 0x000fe40008000000 */
[----:B------:R-:W-:Y:S01]  /*23a0*/  UMOV UR4, UR5 ;  /* 0x0000000500047c82 */ /* 0x000fe20008000000 */
[----:B---3--:R-:W-:Y:S02]  /*23b0*/  USHF.R.U32.HI UR6, URZ, UR12, UR6 ;  /* 0x0000000cff067299 */ /* 0x008fe40008011606 */
[----:B----4-:R-:W-:Y:S02]  /*23c0*/  UISETP.NE.AND UP2, UPT, UR14, 0x1, UPT ;  /* 0x000000010e00788c */ /* 0x010fe4000bf45270 */
[----:B------:R-:W-:Y:S02]  /*23d0*/  USHF.R.U32.HI UR4, URZ, UR17, UR4 ;  /* 0x00000011ff047299 */ /* 0x000fe40008011604 */
[----:B------:R-:W-:-:S02]  /*23e0*/  USEL UR5, UR40, UR6, !UP0 ;  /* 0x0000000628057287 */ /* 0x000fc4000c000000 */
[----:B------:R-:W-:Y:S02]  /*23f0*/  USEL UR6, UR41, UR4, !UP2 ;  /* 0x0000000429067287 */ /* 0x000fe4000d000000 */
[----:B-1----:R-:W-:Y:S01]  /*2400*/  UIMAD.WIDE.U32 UR10, UR5, UR8, URZ ;  /* 0x00000008050a72a5 */ /* 0x002fe2000f8e00ff */
[----:B------:R-:W-:Y:S01]  /*2410*/  UMOV UR4, UR25 ;  /* 0x0000001900047c82 */ /* 0x000fe20008000000 */
[----:B------:R-:W-:Y:S02]  /*2420*/  UIMAD.WIDE.U32 UR22, UR37, UR16, URZ ;  /* 0x00000010251672a5 */ /* 0x000fe4000f8e00ff */
[----:B------:R-:W-:-:S03]  /*2430*/  UIMAD.WIDE.U32 UR24, UR6, UR8, URZ ;  /* 0x00000008061872a5 */ /* 0x000fc6000f8e00ff */
[----:B------:R-:W-:Y:S01]  /*2440*/  UMOV UR10, UR11 ;  /* 0x0000000b000a7c82 */ /* 0x000fe20008000000 */
[----:B------:R-:W-:Y:S02]  /*2450*/  USHF.R.U32.HI UR4, URZ, UR12, UR4 ;  /* 0x0000000cff047299 */ /* 0x000fe40008011604 */
[----:B------:R-:W-:Y:S01]  /*2460*/  @UP3 USHF.R.U32.HI UR5, URZ, UR9, UR10 ;  /* 0x00000009ff053299 */ /* 0x000fe2000801160a */
[----:B------:R-:W-:Y:S01]  /*2470*/  UMOV UR22, UR23 ;  /* 0x0000001700167c82 */ /* 0x000fe20008000000 */
[----:B------:R-:W-:Y:S01]  /*2480*/  UMOV UR24, UR25 ;  /* 0x0000001900187c82 */ /* 0x000fe20008000000 */
[----:B------:R-:W-:Y:S02]  /*2490*/  USHF.R.U32.HI UR17, URZ, UR17, UR22 ;  /* 0x00000011ff117299 */ /* 0x000fe40008011616 */
[----:B------:R-:W-:Y:S02]  /*24a0*/  USEL UR4, UR31, UR4, !UP0 ;  /* 0x000000041f047287 */ /* 0x000fe4000c000000 */
[----:B------:R-:W-:-:S02]  /*24b0*/  @UP3 USHF.R.U32.HI UR6, URZ, UR9, UR24 ;  /* 0x00000009ff063299 */ /* 0x000fc40008011618 */
[----:B------:R-:W-:Y:S02]  /*24c0*/  UIMAD UR7, UR42, UR5, URZ ;  /* 0x000000052a0772a4 */ /* 0x000fe4000f8e02ff */
[----:B------:R-:W-:Y:S02]  /*24d0*/  USEL UR5, UR37, UR17, !UP2 ;  /* 0x0000001125057287 */ /* 0x000fe4000d000000 */
[----:B------:R-:W-:Y:S02]  /*24e0*/  UIMAD UR10, UR42, UR6, URZ ;  /* 0x000000062a0a72a4 */ /* 0x000fe4000f8e02ff */
[----:B------:R-:W-:Y:S02]  /*24f0*/  UISETP.GE.AND UP0, UPT, UR4, UR7, UPT ;  /* 0x000000070400728c */ /* 0x000fe4000bf06270 */
[----:B------:R-:W-:Y:S02]  /*2500*/  UIMAD.WIDE.U32 UR16, UR4, UR8, URZ ;  /* 0x00000008041072a5 */ /* 0x000fe4000f8e00ff */
[----:B------:R-:W-:-:S02]  /*2510*/  UISETP.GE.OR UP0, UPT, UR5, UR10, UP0 ;  /* 0x0000000a0500728c */ /* 0x000fc40008706670 */
        /* <DEDUP_REMOVED lines=19> */
.L_x_40:
[----:B------:R-:W2:Y:S02]  /*2650*/  LDCU UR4, c[0x0][0xb30] ;  /* 0x00016600ff0477ac */ /* 0x000ea40008000800 */
[----:B--2---:R-:W-:-:S09]  /*2660*/  UISETP.NE.AND UP0, UPT, UR4, 0x1, UPT ;  /* 0x000000010400788c */ /* 0x004fd2000bf05270 */
[----:B------:R-:W-:Y:S05]  /*2670*/  BRA.U UP0, `(.L_x_41) ;  /* 0x0000000100447547 */ /* 0x000fea000b800000 */
[----:B------:R-:W2:Y:S01]  /*2680*/  LDCU.128 UR8, c[0x0][0xb10] ;  /* 0x00016200ff0877ac */ /* 0x000ea20008000c00 */
[----:B------:R-:W3:Y:S01]  /*2690*/  LDCU UR12, c[0x0][0xb0c] ;  /* 0x00016180ff0c77ac */ /* 0x000ee20008000800 */
[----:B------:R-:W4:Y:S01]  /*26a0*/  LDCU UR14, c[0x0][0xb20] ;  /* 0x00016400ff0e77ac */ /* 0x000f220008000800 */
[----:B--2---:R-:W-:Y:S02]  /*26b0*/  UIMAD.WIDE.U32 UR6, UR37, UR8, URZ ;  /* 0x00000008250672a5 */ /* 0x004fe4000f8e00ff */
[----:B------:R-:W-:Y:S02]  /*26c0*/  UIMAD.WIDE.U32 UR4, UR31, UR11, URZ ;  /* 0x0000000b1f0472a5 */ /* 0x000fe4000f8e00ff */
[----:B---3--:R-:W-:Y:S02]  /*26d0*/  UISETP.NE.AND UP2, UPT, UR12, 0x1, UPT ;  /* 0x000000010c00788c */ /* 0x008fe4000bf45270 */
[----:B------:R-:W-:Y:S01]  /*26e0*/  UISETP.NE.AND UP0, UPT, UR10, 0x1, UPT ;  /* 0x000000010a00788c */ /* 0x000fe2000bf05270 */
[----:B------:R-:W-:-:S02]  /*26f0*/  UMOV UR6, UR7 ;  /* 0x0000000700067c82 */ /* 0x000fc40008000000 */
[----:B------:R-:W-:Y:S01]  /*2700*/  UMOV UR4, UR5 ;  /* 0x0000000500047c82 */ /* 0x000fe20008000000 */
[----:B------:R-:W-:Y:S02]  /*2710*/  USHF.R.U32.HI UR9, URZ, UR9, UR6 ;  /* 0x00000009ff097299 */ /* 0x000fe40008011606 */
[----:B----4-:R-:W-:Y:S02]  /*2720*/  USHF.R.U32.HI UR4, URZ, UR14, UR4 ;  /* 0x0000000eff047299 */ /* 0x010fe40008011604 */
[----:B------:R-:W-:Y:S02]  /*2730*/  USEL UR5, UR37, UR9, !UP2 ;  /* 0x0000000925057287 */ /* 0x000fe4000d000000 */
[----:B------:R-:W-:-:S04]  /*2740*/  USEL UR4, UR31, UR4, !UP0 ;  /* 0x000000041f047287 */ /* 0x000fc8000c000000 */
[----:B------:R-:W-:Y:S02]  /*2750*/  UIADD3 UR6, UPT, UPT, UR5, -UR4, URZ ;  /* 0x8000000405067290 */ /* 0x000fe4000fffe0ff */
[----:B------:R-:W-:Y:S02]  /*2760*/  UIADD3 UR4, UPT, UPT, -UR5, UR4, URZ ;  /* 0x0000000405047290 */ /* 0x000fe4000fffe1ff */
[----:B------:R-:W-:Y:S02]  /*2770*/  UIMAD UR31, UR6, UR10, UR31 ;  /* 0x0000000a061f72a4 */ /* 0x000fe4000f8e021f */
[----:B------:R-:W-:-:S12]  /*2780*/  UIMAD UR37, UR4, UR12, UR37 ;  /* 0x0000000c042572a4 */ /* 0x000fd8000f8e0225 */
.L_x_41:
[----:B------:R-:W-:Y:S01]  /*2790*/  VIADD R11, R11, 0x1 ;  /* 0x000000010b0b7836 */ /* 0x000fe20000000000 */
[----:B------:R-:W-:Y:S01]  /*27a0*/  R2UR UR4, R82 ;  /* 0x00000000520472ca */ /* 0x000fe200000e0000 */
[----:B------:R-:W-:Y:S01]  /*27b0*/  UIADD3 UR20, UPT, UPT, UR31, UR63, URZ ;  /* 0x0000003f1f147290 */ /* 0x000fe2000fffe0ff */
[----:B------:R-:W-:Y:S02]  /*27c0*/  PLOP3.LUT P1, PT, PT, PT, PT, 0x80, 0x8 ;  /* 0x000000000008781c */ /* 0x000fe40003f2f070 */
[----:B------:R-:W-:-:S04]  /*27d0*/  ISETP.NE.AND P0, PT, R11, 0x2, PT ;  /* 0x000000020b00780c */ /* 0x000fc80003f05270 */
[----:B------:R-:W-:Y:S02]  /*27e0*/  SEL R3, RZ, 0x1, P0 ;  /* 0x00000001ff037807 */ /* 0x000fe40000000000 */
[----:B------:R-:W-:Y:S02]  /*27f0*/  SEL R11, R11, RZ, P0 ;  /* 0x000000ff0b0b7207 */ /* 0x000fe40000000000 */
[----:B------:R-:W-:Y:S01]  /*2800*/  LOP3.LUT R10, R10, R3, RZ, 0x3c, !PT ;  /* 0x000000030a0a7212 */ /* 0x000fe200078e3cff */
[----:B------:R-:W-:Y:S01]  /*2810*/  UIADD3 UR16, UPT, UPT, UR37, UR4, URZ ;  /* 0x0000000425107290 */ /* 0x000fe2000fffe0ff */
[----:B------:R-:W-:Y:S11]  /*2820*/  BRA.U UP1, `(.L_x_42) ;  /* 0xfffffff101087547 */ /* 0x000ff6000b83ffff */
[----:B------:R-:W-:Y:S01]  /*2830*/  UIADD3 UR13, UPT, UPT, UR13, 0x30, URZ ;  /* 0x000000300d0d7890 */ /* 0x000fe2000fffe0ff */
[----:B------:R-:W-:-:S03]  /*2840*/  SHF.L.U32 R3, R12, 0x1f, RZ ;  /* 0x0000001f0c037819 */ /* 0x000fc600000006ff */
[----:B------:R-:W-:-:S09]  /*2850*/  ULEA UR4, UR15, UR13, 0x3 ;  /* 0x0000000d0f047291 */ /* 0x000fd2000f8e18ff */
[----:B------:R-:W2:Y:S02]  /*2860*/  SYNCS.PHASECHK.TRANS64.TRYWAIT P0, [UR4], R3 ;  /* 0x00000003ff0075a7 */ /* 0x000ea40008001104 */
[----:B--2---:R-:W-:Y:S05]  /*2870*/  @!P0 BRA `(.L_x_43) ;  /* 0x0000006c00c08947 */ /* 0x004fea0003800000 */
.L_x_145:
[----:B------:R-:W-:-:S04]  /*2880*/  UIADD3 UR4, UPT, UPT, UR15, 0x1, URZ ;  /* 0x000000010f047890 */ /* 0x000fc8000fffe0ff */
[----:B------:R-:W-:-:S04]  /*2890*/  UISETP.NE.AND UP0, UPT, UR4, 0x6, UPT ;  /* 0x000000060400788c */ /* 0x000fc8000bf05270 */
[----:B------:R-:W-:Y:S02]  /*28a0*/  USEL UR6, URZ, 0x1, UP0 ;  /* 0x00000001ff067887 */ /* 0x000fe40008000000 */
[----:B------:R-:W-:-:S04]  /*28b0*/  USEL UR4, UR4, URZ, UP0 ;  /* 0x000000ff04047287 */ /* 0x000fc80008000000 */
[----:B------:R-:W-:Y:S01]  /*28c0*/  ULEA UR5, UR4, UR13, 0x3 ;  /* 0x0000000d04057291 */ /* 0x000fe2000f8e18ff */
[----:B------:R-:W-:-:S04]  /*28d0*/  LOP3.LUT R2, R12, UR6, RZ, 0x3c, !PT ;  /* 0x000000060c027c12 */ /* 0x000fc8000f8e3cff */
[----:B-1----:R-:W-:-:S04]  /*28e0*/  SHF.L.U32 R3, R2, 0x1f, RZ ;  /* 0x0000001f02037819 */ /* 0x002fc800000006ff */
[----:B------:R-:W1:Y:S02]  /*28f0*/  SYNCS.PHASECHK.TRANS64.TRYWAIT P0, [UR5], R3 ;  /* 0x00000003ff0075a7 */ /* 0x000e640008001105 */
[----:B-1----:R-:W-:Y:S05]  /*2900*/  @!P0 BRA `(.L_x_44) ;  /* 0x0000006c00b48947 */ /* 0x002fea0003800000 */
.L_x_147:
        /* <DEDUP_REMOVED lines=9> */
.L_x_149:
        /* <DEDUP_REMOVED lines=9> */
.L_x_151:
        /* <DEDUP_REMOVED lines=9> */
.L_x_153:
[----:B------:R-:W-:-:S04]  /*2ac0*/  UIADD3 UR4, UPT, UPT, UR4, 0x1, URZ ;  /* 0x0000000104047890 */ /* 0x000fc8000fffe0ff */
[----:B------:R-:W-:-:S04]  /*2ad0*/  UISETP.NE.AND UP0, UPT, UR4, 0x6, UPT ;  /* 0x000000060400788c */ /* 0x000fc8000bf05270 */
[----:B------:R-:W-:Y:S02]  /*2ae0*/  USEL UR5, URZ, 0x1, UP0 ;  /* 0x00000001ff057887 */ /* 0x000fe40008000000 */
[----:B------:R-:W-:-:S04]  /*2af0*/  USEL UR4, UR4, URZ, UP0 ;  /* 0x000000ff04047287 */ /* 0x000fc80008000000 */
[----:B------:R-:W-:Y:S01]  /*2b00*/  ULEA UR4, UR4, UR13, 0x3 ;  /* 0x0000000d04047291 */ /* 0x000fe2000f8e18ff */
[----:B-1----:R-:W-:-:S04]  /*2b10*/  LOP3.LUT R3, R2, UR5, RZ, 0x3c, !PT ;  /* 0x0000000502037c12 */ /* 0x002fc8000f8e3cff */
[----:B------:R-:W-:Y:S01]  /*2b20*/  SHF.L.U32 R3, R3, 0x1f, RZ ;  /* 0x0000001f03037819 */ /* 0x000fe200000006ff */
[----:B------:R-:W-:-:S07]  /*2b30*/  IMAD.U32 R0, RZ, RZ, UR4 ;  /* 0x00000004ff007e24 */ /* 0x000fce000f8e00ff */
.L_x_48:
[----:B-1----:R1:W2:Y:S02]  /*2b40*/  SYNCS.PHASECHK.TRANS64.TRYWAIT P0, [R0+URZ], R3 ;  /* 0x00000003000075a7 */ /* 0x0022a400080011ff */
[----:B--2---:R-:W-:Y:S05]  /*2b50*/  @!P0 NANOSLEEP.SYNCS 0x989680 ;  /* 0x009896800000895d */ /* 0x004fea0003900000 */
[----:B------:R-:W2:Y:S02]  /*2b60*/  @!P0 SYNCS.PHASECHK.TRANS64 P0, [R0+URZ], R3 ;  /* 0x00000003000085a7 */ /* 0x000ea400080010ff */
[----:B--2---:R-:W-:Y:S05]  /*2b70*/  @P0 EXIT ;  /* 0x000000000000094d */ /* 0x004fea0003800000 */
[----:B------:R-:W-:Y:S05]  /*2b80*/  BRA `(.L_x_48) ;  /* 0xfffffffc00ec7947 */ /* 0x000fea000383ffff */
.L_x_22:
[----:B------:R-:W-:-:S04]  /*2b90*/  UISETP.NE.AND UP0, UPT, UR47, URZ, UPT ;  /* 0x000000ff2f00728c */ /* 0x000fc8000bf05270 */
[----:B------:R-:W-:-:S09]  /*2ba0*/  UISETP.NE.OR UP0, UPT, UR17, 0x1, UP0 ;  /* 0x000000011100788c */ /* 0x000fd20008705670 */
[----:B------:R-:W-:Y:S05]  /*2bb0*/  BRA.U UP0, `(.L_x_49) ;  /* 0x0000000500487547 */ /* 0x000fea000b800000 */
[----:B------:R-:W-:Y:S01]  /*2bc0*/  ISETP.GE.U32.AND P2, PT, R0, 0x2, PT ;  /* 0x000000020000780c */ /* 0x000fe20003f46070 */
[----:B------:R-:W-:Y:S01]  /*2bd0*/  IMAD.MOV.U32 R12, RZ, RZ, 0x1 ;  /* 0x00000001ff0c7424 */ /* 0x000fe200078e00ff */
[----:B------:R-:W-:Y:S02]  /*2be0*/  CS2R R10, SRZ ;  /* 0x00000000000a7805 */ /* 0x000fe4000001ff00 */
[----:B------:R-:W-:Y:S01]  /*2bf0*/  CS2R R8, SRZ ;  /* 0x0000000000087805 */ /* 0x000fe2000001ff00 */
[----:B------:R-:W-:Y:S01]  /*2c00*/  UMOV UR6, 0x400 ;  /* 0x0000040000067882 */ /* 0x000fe20000000000 */
[----:B------:R-:W-:Y:S01]  /*2c10*/  UMOV UR5, URZ ;  /* 0x000000ff00057c82 */ /* 0x000fe20008000000 */
[----:B------:R-:W-:-:S12]  /*2c20*/  ULEA UR6, UR47, UR6, 0x18 ;  /* 0x000000062f067291 */ /* 0x000fd8000f8ec0ff */
.L_x_53:
[----:B------:R-:W-:Y:S02]  /*2c30*/  LEA R2, R8, UR6, 0x3 ;  /* 0x0000000608027c11 */ /* 0x000fe4000f8e18ff */
[----:B------:R-:W-:-:S03]  /*2c40*/  SHF.L.U32 R5, R9, 0x1f, RZ ;  /* 0x0000001f09057819 */ /* 0x000fc600000006ff */
[----:B------:R-:W-:Y:S01]  /*2c50*/  VIADD R4, R2, 0x120 ;  /* 0x0000012002047836 */ /* 0x000fe20000000000 */
[----:B------:R-:W1:Y:S02]  /*2c60*/  SYNCS.PHASECHK.TRANS64.TRYWAIT P0, [R2+URZ+0x110], R5 ;  /* 0x00011005020075a7 */ /* 0x000e6400080011ff */
[----:B-1----:R-:W-:Y:S05]  /*2c70*/  @!P0 BRA `(.L_x_50) ;  /* 0x0000006c00388947 */ /* 0x002fea0003800000 */
.L_x_154:
[----:B------:R-:W-:Y:S01]  /*2c80*/  ULEA UR4, UR5, UR6, 0x3 ;  /* 0x0000000605047291 */ /* 0x000fe2000f8e18ff */
[----:B------:R-:W-:Y:S02]  /*2c90*/  PRMT R4, RZ, 0x654, R4 ;  /* 0x00000654ff047816 */ /* 0x000fe40000000004 */
[----:B-1----:R-:W-:Y:S01]  /*2ca0*/  SHF.L.U32 R5, R12, 0x1f, RZ ;  /* 0x0000001f0c057819 */ /* 0x002fe200000006ff */
[----:B------:R-:W-:Y:S01]  /*2cb0*/  UIADD3 UR7, UPT, UPT, UR4, 0xb0, URZ ;  /* 0x000000b004077890 */ /* 0x000fe2000fffe0ff */
[----:B------:R1:W-:Y:S05]  /*2cc0*/  SYNCS.ARRIVE.TRANS64.RED.A1T0 RZ, [R4+URZ], RZ ;  /* 0x000000ff04ff79a7 */ /* 0x0003ea00081004ff */
[----:B------:R-:W-:Y:S01]  /*2cd0*/  IMAD.U32 R7, RZ, RZ, UR7 ;  /* 0x00000007ff077e24 */ /* 0x000fe2000f8e00ff */
[----:B------:R-:W2:Y:S04]  /*2ce0*/  SYNCS.PHASECHK.TRANS64.TRYWAIT P0, [UR4+0xc0], R5 ;  /* 0x0000c005ff0075a7 */ /* 0x000ea80008001104 */
[----:B------:R-:W-:Y:S01]  /*2cf0*/  PRMT R6, R0, 0x654, R7 ;  /* 0x0000065400067816 */ /* 0x000fe20000000007 */
[----:B-1----:R-:W-:Y:S01]  /*2d00*/  @!P2 IMAD.MOV.U32 R4, RZ, RZ, 0x10 ;  /* 0x00000010ff04a424 */ /* 0x002fe200078e00ff */
[----:B--2---:R-:W-:Y:S06]  /*2d10*/  @!P0 BRA `(.L_x_51) ;  /* 0x0000006c00248947 */ /* 0x004fec0003800000 */
.L_x_156:
[----:B------:R-:W-:Y:S01]  /*2d20*/  ULEA UR8, UR5, UR6, 0x4 ;  /* 0x0000000605087291 */ /* 0x000fe2000f8e20ff */
[----:B------:R-:W-:Y:S01]  /*2d30*/  SEL R3, R6, R3, !P2 ;  /* 0x0000000306037207 */ /* 0x000fe20005000000 */
[----:B------:R-:W-:Y:S01]  /*2d40*/  UIADD3 UR9, UPT, UPT, UR4, 0xb0, URZ ;  /* 0x000000b004097890 */ /* 0x000fe2000fffe0ff */
[----:B-1----:R-:W-:Y:S01]  /*2d50*/  LEA R2, R11, UR6, 0x3 ;  /* 0x000000060b027c11 */ /* 0x002fe2000f8e18ff */
[----:B------:R-:W-:Y:S01]  /*2d60*/  UIADD3 UR8, UPT, UPT, UR8, 0x140, URZ ;  /* 0x0000014008087890 */ /* 0x000fe2000fffe0ff */
[----:B------:R-:W-:Y:S01]  /*2d70*/  SHF.L.U32 R5, R10, 0x1f, RZ ;  /* 0x0000001f0a057819 */ /* 0x000fe200000006ff */
[----:B------:R1:W-:Y:S01]  /*2d80*/  @!P2 SYNCS.ARRIVE.TRANS64.RED RZ, [R3+URZ], R4 ;  /* 0x0000000403ffa9a7 */ /* 0x0003e200080004ff */
[----:B------:R-:W-:Y:S01]  /*2d90*/  UIADD3 UR4, UPT, UPT, UR5, 0x1, URZ ;  /* 0x0000000105047890 */ /* 0x000fe2000fffe0ff */
[----:B------:R-:W-:-:S03]  /*2da0*/  VIADD R8, R8, 0x1 ;  /* 0x0000000108087836 */ /* 0x000fc60000000000 */
[----:B------:R-:W-:Y:S02]  /*2db0*/  UISETP.NE.AND UP0, UPT, UR4, 0x2, UPT ;  /* 0x000000020400788c */ /* 0x000fe4000bf05270 */
[----:B------:R-:W-:Y:S06]  /*2dc0*/  UGETNEXTWORKID.BROADCAST [UR8], [UR9] ;  /* 0x00000000080073ca */ /* 0x000fec0008000100 */
[----:B------:R-:W-:Y:S01]  /*2dd0*/  USEL UR7, URZ, 0x1, UP0 ;  /* 0x00000001ff077887 */ /* 0x000fe20008000000 */
[----:B------:R-:W-:Y:S01]  /*2de0*/  ISETP.NE.AND P0, PT, R8, 0x2, PT ;  /* 0x000000020800780c */ /* 0x000fe20003f05270 */
[----:B------:R-:W-:Y:S01]  /*2df0*/  USEL UR5, UR4, URZ, UP0 ;  /* 0x000000ff04057287 */ /* 0x000fe20008000000 */
[----:B------:R-:W2:Y:S03]  /*2e00*/  SYNCS.PHASECHK.TRANS64.TRYWAIT P1, [R2+URZ+0xb0], R5 ;  /* 0x0000b005020075a7 */ /* 0x000ea600080211ff */
[----:B------:R-:W-:Y:S01]  /*2e10*/  LOP3.LUT R12, R12, UR7, RZ, 0x3c, !PT ;  /* 0x000000070c0c7c12 */ /* 0x000fe2000f8e3cff */
[----:B-12---:R-:W-:Y:S07]  /*2e20*/  @!P1 BRA `(.L_x_52) ;  /* 0x0000006800f89947 */ /* 0x006fee0003800000 */
.L_x_157:
[C---:B------:R-:W-:Y:S01]  /*2e30*/  LEA R4, R11.reuse, UR6, 0x4 ;  /* 0x000000060b047c11 */ /* 0x040fe2000f8e20ff */
[----:B-1----:R-:W-:Y:S01]  /*2e40*/  VIADD R2, R2, 0xc0 ;  /* 0x000000c002027836 */ /* 0x002fe20000000000 */
[----:B------:R-:W-:Y:S01]  /*2e50*/  SEL R8, R8, RZ, P0 ;  /* 0x000000ff08087207 */ /* 0x000fe20000000000 */
[----:B------:R-:W-:-:S03]  /*2e60*/  VIADD R11, R11, 0x1 ;  /* 0x000000010b0b7836 */ /* 0x000fc60000000000 */
[----:B------:R-:W1:Y:S01]  /*2e70*/  LDS.128 R4, [R4+0x140] ;  /* 0x0001400004047984 */ /* 0x000e620000000c00 */
[----:B------:R-:W-:Y:S02]  /*2e80*/  PRMT R2, RZ, 0x654, R2 ;  /* 0x00000654ff027816 */ /* 0x000fe40000000002 */
[C---:B------:R-:W-:Y:S01]  /*2e90*/  ISETP.NE.AND P1, PT, R11.reuse, 0x2, PT ;  /* 0x000000020b00780c */ /* 0x040fe20003f25270 */
[----:B------:R-:W-:Y:S01]  /*2ea0*/  @!PT LDS RZ, [RZ] ;  /* 0x00000000fffff984 */ /* 0x000fe20000000800 */
[----:B------:R-:W-:Y:S01]  /*2eb0*/  @!PT LDS RZ, [RZ] ;  /* 0x00000000fffff984 */ /* 0x000fe20000000800 */
[----:B------:R-:W-:Y:S01]  /*2ec0*/  @!PT LDS RZ, [RZ] ;  /* 0x00000000fffff984 */ /* 0x000fe20000000800 */
[----:B------:R-:W-:Y:S01]  /*2ed0*/  @!PT LDS RZ, [RZ] ;  /* 0x00000000fffff984 */ /* 0x000fe20000000800 */
[----:B------:R2:W-:Y:S06]  /*2ee0*/  MEMBAR.ALL.CTA ;  /* 0x0000000000007992 */ /* 0x0005ec0000008000 */
[----:B--2---:R-:W2:Y:S01]  /*2ef0*/  FENCE.VIEW.ASYNC.S ;  /* 0x00000000000073c6 */ /* 0x004ea20000000000 */
[----:B------:R-:W-:Y:S01]  /*2f00*/  SEL R11, R11, RZ, P1 ;  /* 0x000000ff0b0b7207 */ /* 0x000fe20000800000 */
[----:B--2---:R2:W-:Y:S01]  /*2f10*/  SYNCS.ARRIVE.TRANS64.RED.A1T0 RZ, [R2+URZ], RZ ;  /* 0x000000ff02ff79a7 */ /* 0x0045e200081004ff */
[----:B-1----:R-:W-:-:S02]  /*2f20*/  LOP3.LUT P3, RZ, R6, 0x1, RZ, 0xc0, !PT ;  /* 0x0000000106ff7812 */ /* 0x002fc4000786c0ff */
[----:B------:R-:W-:-:S04]  /*2f30*/  SEL R5, RZ, 0x1, P1 ;  /* 0x00000001ff057807 */ /* 0x000fc80000800000 */
[----:B------:R-:W-:Y:S02]  /*2f40*/  LOP3.LUT R10, R10, R5, RZ, 0x3c, !PT ;  /* 0x000000050a0a7212 */ /* 0x000fe400078e3cff */
[----:B--2---:R-:W-:-:S04]  /*2f50*/  SEL R2, RZ, 0x1, P0 ;  /* 0x00000001ff027807 */ /* 0x004fc80000000000 */
[----:B------:R-:W-:Y:S01]  /*2f60*/  LOP3.LUT R9, R9, R2, RZ, 0x3c, !PT ;  /* 0x0000000209097212 */ /* 0x000fe200078e3cff */
[----:B------:R-:W-:Y:S06]  /*2f70*/  @P3 BRA `(.L_x_53) ;  /* 0xfffffffc002c3947 */ /* 0x000fec000383ffff */
[----:B------:R-:W-:Y:S01]  /*2f80*/  ULEA UR4, UR5, UR6, 0x3 ;  /* 0x0000000605047291 */ /* 0x000fe2000f8e18ff */
[----:B------:R-:W-:-:S08]  /*2f90*/  SHF.L.U32 R3, R12, 0x1f, RZ ;  /* 0x0000001f0c037819 */ /* 0x000fd000000006ff */
[----:B------:R-:W1:Y:S02]  /*2fa0*/  SYNCS.PHASECHK.TRANS64 P0, [UR4+0xc0], R3 ;  /* 0x0000c003ff0075a7 */ /* 0x000e640008001004 */
[----:B-1----:R-:W-:Y:S05]  /*2fb0*/  @P0 BRA `(.L_x_54) ;  /* 0x0000000000080947 */ /* 0x002fea0003800000 */
[----:B------:R-:W1:Y:S02]  /*2fc0*/  SYNCS.PHASECHK.TRANS64.TRYWAIT P0, [UR4+0xc0], R3 ;  /* 0x0000c003ff0075a7 */ /* 0x000e640008001104 */
[----:B-1----:R-:W-:Y:S05]  /*2fd0*/  @!P0 BRA `(.L_x_55) ;  /* 0x0000006800a08947 */ /* 0x002fea0003800000 */
.L_x_54:
[----:B------:R-:W-:-:S04]  /*2fe0*/  UIADD3 UR7, UPT, UPT, UR5, 0x1, URZ ;  /* 0x0000000105077890 */ /* 0x000fc8000fffe0ff */
[----:B------:R-:W-:-:S04]  /*2ff0*/  UISETP.NE.AND UP0, UPT, UR7, 0x2, UPT ;  /* 0x000000020700788c */ /* 0x000fc8000bf05270 */
[----:B------:R-:W-:Y:S02]  /*3000*/  USEL UR8, URZ, 0x1, UP0 ;  /* 0x00000001ff087887 */ /* 0x000fe40008000000 */
[----:B------:R-:W-:-:S04]  /*3010*/  USEL UR7, UR7, URZ, UP0 ;  /* 0x000000ff07077287 */ /* 0x000fc80008000000 */
[----:B------:R-:W-:Y:S01]  /*3020*/  ULEA UR7, UR7, UR6, 0x3 ;  /* 0x0000000607077291 */ /* 0x000fe2000f8e18ff */
[----:B-1----:R-:W-:-:S04]  /*3030*/  LOP3.LUT R3, R12, UR8, RZ, 0x3c, !PT ;  /* 0x000000080c037c12 */ /* 0x002fc8000f8e3cff */
[----:B------:R-:W-:-:S04]  /*3040*/  SHF.L.U32 R0, R3, 0x1f, RZ ;  /* 0x0000001f03007819 */ /* 0x000fc800000006ff */
[----:B------:R-:W1:Y:S02]  /*3050*/  SYNCS.PHASECHK.TRANS64 P0, [UR7+0xc0], R0 ;  /* 0x0000c000ff0075a7 */ /* 0x000e640008001007 */
[----:B-1----:R-:W-:Y:S05]  /*3060*/  @P0 EXIT ;  /* 0x000000000000094d */ /* 0x002fea0003800000 */
[----:B------:R-:W-:Y:S02]  /*3070*/  SHF.L.U32 R3, R3, 0x1f, RZ ;  /* 0x0000001f03037819 */ /* 0x000fe400000006ff */
[----:B------:R-:W-:-:S07]  /*3080*/  MOV R0, UR7 ;  /* 0x0000000700007c02 */ /* 0x000fce0008000f00 */
.L_x_56:
[----:B-1----:R1:W2:Y:S02]  /*3090*/  SYNCS.PHASECHK.TRANS64.TRYWAIT P0, [R0+URZ+0xc0], R3 ;  /* 0x0000c003000075a7 */ /* 0x0022a400080011ff */
[----:B--2---:R-:W-:Y:S05]  /*30a0*/  @!P0 NANOSLEEP.SYNCS 0x989680 ;  /* 0x009896800000895d */ /* 0x004fea0003900000 */
[----:B------:R-:W2:Y:S02]  /*30b0*/  @!P0 SYNCS.PHASECHK.TRANS64 P0, [R0+URZ+0xc0], R3 ;  /* 0x0000c003000085a7 */ /* 0x000ea400080010ff */
[----:B--2---:R-:W-:Y:S05]  /*30c0*/  @P0 EXIT ;  /* 0x000000000000094d */ /* 0x004fea0003800000 */
[----:B------:R-:W-:Y:S05]  /*30d0*/  BRA `(.L_x_56) ;  /* 0xfffffffc00ec7947 */ /* 0x000fea000383ffff */
.L_x_49:
[----:B------:R-:W-:Y:S05]  /*30e0*/  BRA.U UP4, `(.L_x_57) ;  /* 0x0000000d04bc7547 */ /* 0x000fea000b800000 */
[----:B------:R-:W-:Y:S01]  /*30f0*/  UMOV UR4, 0x40 ;  /* 0x0000004000047882 */ /* 0x000fe20000000000 */
[----:B------:R-:W-:Y:S01]  /*3100*/  NOP ;  /* 0x0000000000007918 */ /* 0x000fe20000000000 */
[----:B------:R-:W-:Y:S01]  /*3110*/  ULEA UR5, UR47, UR4, 0x18 ;  /* 0x000000042f057291 */ /* 0x000fe2000f8ec0ff */
[----:B------:R-:W-:Y:S02]  /*3120*/  UMOV UR6, 0x400 ;  /* 0x0000040000067882 */ /* 0x000fe40000000000 */
[----:B------:R-:W-:-:S06]  /*3130*/  ULEA UR6, UR47, UR6, 0x18 ;  /* 0x000000062f067291 */ /* 0x000fcc000f8ec0ff */
[----:B------:R-:W1:Y:S02]  /*3140*/  LDS.U8 R0, [UR5+0x1c] ;  /* 0x00001c05ff007984 */ /* 0x000e640008000000 */
[----:B-1----:R-:W-:-:S13]  /*3150*/  ISETP.NE.AND P0, PT, R0, RZ, PT ;  /* 0x000000ff0000720c */ /* 0x002fda0003f05270 */
[----:B------:R-:W-:Y:S05]  /*3160*/  @P0 BRA `(.L_x_58) ;  /* 0x0000000000580947 */ /* 0x000fea0003800000 */
[----:B------:R-:W-:-:S13]  /*3170*/  ELECT P0, URZ, PT ;  /* 0x0000000000ff782f */ /* 0x000fda0003800000 */
[----:B------:R-:W-:Y:S05]  /*3180*/  @!P0 BRA `(.L_x_59) ;  /* 0x0000000000608947 */ /* 0x000fea0003800000 */
[----:B------:R-:W-:Y:S01]  /*3190*/  UMOV UR4, 0x10 ;  /* 0x0000001000047882 */ /* 0x000fe20000000000 */
[----:B------:R-:W-:Y:S01]  /*31a0*/  HFMA2 R0, -RZ, RZ, 0, 5.9604644775390625e-08 ;  /* 0x00000001ff007431 */ /* 0x000fe200000001ff */
[----:B------:R-:W-:-:S03]  /*31b0*/  MOV R3, 0xffff ;  /* 0x0000ffff00037802 */ /* 0x000fc60000000f00 */
[----:B------:R-:W-:Y:S04]  /*31c0*/  DEPBAR.LE SB1, 0x36 ;  /* 0x00009d800000791a */ /* 0x000fe80000000000 */
[----:B------:R-:W1:Y:S02]  /*31d0*/  UTCATOMSWS.FIND_AND_SET.ALIGN UP0, UR4, UR4 ;  /* 0x00000004000475e3 */ /* 0x000e640008000800 */
[----:B-1----:R-:W-:Y:S01]  /*31e0*/  MOV R4, UR4 ;  /* 0x0000000400047c02 */ /* 0x002fe20008000f00 */
[----:B------:R-:W-:Y:S06]  /*31f0*/  BRA.U UP0, `(.L_x_60) ;  /* 0x0000000100187547 */ /* 0x000fec000b800000 */
.L_x_61:
[----:B------:R-:W-:Y:S05]  /*3200*/  NANOSLEEP 0x64 ;  /* 0x000000640000795d */ /* 0x000fea0003800000 */
[----:B------:R-:W-:-:S05]  /*3210*/  UMOV UR4, 0x10 ;  /* 0x0000001000047882 */ /* 0x000fca0000000000 */
[----:B------:R-:W-:Y:S04]  /*3220*/  DEPBAR.LE SB1, 0x36 ;  /* 0x00009d800000791a */ /* 0x000fe80000000000 */
[----:B------:R-:W1:Y:S02]  /*3230*/  UTCATOMSWS.FIND_AND_SET.ALIGN UP0, UR4, UR4 ;  /* 0x00000004000475e3 */ /* 0x000e640008000800 */
[----:B-1----:R-:W-:Y:S01]  /*3240*/  MOV R4, UR4 ;  /* 0x0000000400047c02 */ /* 0x002fe20008000f00 */
[----:B------:R-:W-:Y:S05]  /*3250*/  BRA.U !UP0, `(.L_x_61) ;  /* 0xfffffffd08e87547 */ /* 0x000fea000b83ffff */
.L_x_60:
[-C--:B------:R-:W-:Y:S02]  /*3260*/  SHF.L.U32 R3, R3, R4.reuse, RZ ;  /* 0x0000000403037219 */ /* 0x080fe400000006ff */
[----:B------:R-:W-:Y:S01]  /*3270*/  SHF.L.U32 R0, R0, R4, RZ ;  /* 0x0000000400007219 */ /* 0x000fe200000006ff */
[----:B------:R-:W-:Y:S02]  /*3280*/  IMAD.SHL.U32 R4, R4, 0x20, RZ ;  /* 0x0000002004047824 */ /* 0x000fe400078e00ff */
[----:B------:R1:W-:Y:S04]  /*3290*/  ATOMS.OR RZ, [UR5+0x14], R3 ;  /* 0x00001403ffff798c */ /* 0x0003e8000b000005 */
[----:B------:R1:W-:Y:S04]  /*32a0*/  ATOMS.OR RZ, [UR5+0x18], R0 ;  /* 0x00001800ffff798c */ /* 0x0003e8000b000005 */
[----:B------:R1:W-:Y:S01]  /*32b0*/  STS [UR6+0x160], R4 ;  /* 0x00016004ff007988 */ /* 0x0003e20008000806 */
[----:B------:R-:W-:Y:S05]  /*32c0*/  BRA `(.L_x_59) ;  /* 0x0000000000107947 */ /* 0x000fea0003800000 */
.L_x_58:
[----:B------:R-:W-:Y:S02]  /*32d0*/  MOV R0, 0xffffffff ;  /* 0xffffffff00007802 */ /* 0x000fe40000000f00 */
[----:B------:R-:W-:-:S03]  /*32e0*/  MOV R4, 0x3310 ;  /* 0x0000331000047802 */ /* 0x000fc60000000f00 */
[----:B------:R1:W-:Y:S04]  /*32f0*/  STS [UR6+0x160], R0 ;  /* 0x00016000ff007988 */ /* 0x0003e80008000806 */
[----:B-1---5:R-:W-:Y:S05]  /*3300*/  CALL.REL.NOINC `($__internal_1_$__cuda_sm10x_tcgen05_guardrail_trap_phase_invalid_during_alloc) ;  /* 0x0000006c00ec7944 */ /* 0x022fea0003c00000 */
.L_x_59:
[----:B------:R-:W-:Y:S05]  /*3310*/  WARPSYNC.ALL ;  /* 0x0000000000007948 */ /* 0x000fea0003800000 */
[----:B------:R-:W2:Y:S01]  /*3320*/  S2UR UR4, SR_CgaCtaId ;  /* 0x00000000000479c3 */ /* 0x000ea20000008800 */
[----:B------:R-:W-:Y:S01]  /*3330*/  UMOV UR26, 0x400 ;  /* 0x00000400001a7882 */ /* 0x000fe20000000000 */
[----:B------:R-:W-:-:S06]  /*3340*/  NOP ;  /* 0x0000000000007918 */ /* 0x000fcc0000000000 */
[----:B------:R-:W-:Y:S06]  /*3350*/  BAR.ARV 0x6, 0xa0 ;  /* 0x0182800000007b1d */ /* 0x000fec0000002000 */
[----:B------:R-:W3:Y:S01]  /*3360*/  LDCU UR5, c[0x0][0x38c] ;  /* 0x00007180ff0577ac */ /* 0x000ee20008000800 */
[----:B------:R-:W-:Y:S01]  /*3370*/  LOP3.LUT R2, R2, 0xffff, RZ, 0xc0, !PT ;  /* 0x0000ffff02027812 */ /* 0x000fe200078ec0ff */
[----:B------:R-:W-:Y:S01]  /*3380*/  IMAD.MOV.U32 R11, RZ, RZ, 0x1 ;  /* 0x00000001ff0b7424 */ /* 0x000fe200078e00ff */
[----:B------:R-:W-:Y:S01]  /*3390*/  CS2R R8, SRZ ;  /* 0x0000000000087805 */ /* 0x000fe2000001ff00 */
[----:B------:R-:W4:Y:S01]  /*33a0*/  LDCU UR7, c[0x0][0x38c] ;  /* 0x00007180ff0777ac */ /* 0x000f220008000800 */
[----:B------:R-:W-:Y:S01]  /*33b0*/  R2UR UR27, R2 ;  /* 0x00000000021b72ca */ /* 0x000fe200000e0000 */
[----:B------:R-:W-:Y:S01]  /*33c0*/  IMAD.MOV.U32 R10, RZ, RZ, RZ ;  /* 0x000000ffff0a7224 */ /* 0x000fe200078e00ff */
[----:B------:R-:W-:Y:S01]  /*33d0*/  UMOV UR31, URZ ;  /* 0x000000ff001f7c82 */ /* 0x000fe20008000000 */
[----:B------:R-:W-:Y:S01]  /*33e0*/  UMOV UR22, URZ ;  /* 0x000000ff00167c82 */ /* 0x000fe20008000000 */
[----:B--2---:R-:W-:Y:S01]  /*33f0*/  ULEA UR26, UR4, UR26, 0x18 ;  /* 0x0000001a041a7291 */ /* 0x004fe2000f8ec0ff */
[----:B------:R-:W-:Y:S01]  /*3400*/  UMOV UR38, 0x0 ;  /* 0x0000000000267882 */ /* 0x000fe20000000000 */
[----:B------:R-:W-:-:S02]  /*3410*/  UMOV UR39, 0x8210010 ;  /* 0x0821001000277882 */ /* 0x000fc40000000000 */
[----:B------:R-:W-:Y:S02]  /*3420*/  UIADD3 UR4, UPT, UPT, UR26, 0x8400, URZ ;  /* 0x000084001a047890 */ /* 0x000fe4000fffe0ff */
[----:B------:R-:W-:Y:S02]  /*3430*/  UIADD3 UR6, UPT, UPT, UR26, 0x20400, URZ ;  /* 0x000204001a067890 */ /* 0x000fe4000fffe0ff */
[----:B---3--:R-:W-:Y:S01]  /*3440*/  UIADD3 UR5, UPT, UPT, UR5, 0x3f, URZ ;  /* 0x0000003f05057890 */ /* 0x008fe2000fffe0ff */
[----:B-1----:R-:W1:Y:S01]  /*3450*/  LDS R0, [UR26+0x160] ;  /* 0x0001601aff007984 */ /* 0x002e620008000800 */
[----:B------:R-:W-:Y:S01]  /*3460*/  UMOV UR36, 0x0 ;  /* 0x0000000000247882 */ /* 0x000fe20000000000 */
[----:B------:R-:W-:Y:S01]  /*3470*/  UMOV UR37, 0x8210010 ;  /* 0x0821001000257882 */ /* 0x000fe20000000000 */
[----:B------:R-:W-:Y:S02]  /*3480*/  USHF.R.S32.HI UR40, URZ, 0x1f, UR5 ;  /* 0x0000001fff287899 */ /* 0x000fe40008011405 */
[----:B----4-:R-:W-:-:S02]  /*3490*/  UISETP.GE.AND UP4, UPT, UR7, 0x1, UPT ;  /* 0x000000010700788c */ /* 0x010fc4000bf86270 */
[----:B------:R-:W-:Y:S02]  /*34a0*/  ULEA.HI UR40, UR40, UR5, URZ, 0x6 ;  /* 0x0000000528287291 */ /* 0x000fe4000f8f30ff */
[----:B------:R-:W-:Y:S02]  /*34b0*/  USHF.R.U32.HI UR5, URZ, 0x4, UR4 ;  /* 0x00000004ff057899 */ /* 0x000fe40008011604 */
[----:B------:R-:W-:Y:S02]  /*34c0*/  USHF.R.S32.HI UR40, URZ, 0x6, UR40 ;  /* 0x00000006ff287899 */ /* 0x000fe40008011428 */
[----:B------:R-:W-:Y:S02]  /*34d0*/  USHF.R.U32.HI UR4, URZ, 0x4, UR6 ;  /* 0x00000004ff047899 */ /* 0x000fe40008011606 */
[----:B------:R-:W-:Y:S02]  /*34e0*/  UISETP.LT.AND UP0, UPT, UR40, 0x1, UPT ;  /* 0x000000012800788c */ /* 0x000fe4000bf01270 */
[----:B------:R-:W-:-:S02]  /*34f0*/  ULOP3.LUT UR5, UR5, 0x3fff, URZ, 0xc0, !UPT ;  /* 0x00003fff05057892 */ /* 0x000fc4000f8ec0ff */
[----:B------:R-:W-:Y:S02]  /*3500*/  ULOP3.LUT UR4, UR4, 0x3fff, URZ, 0xc0, !UPT ;  /* 0x00003fff04047892 */ /* 0x000fe4000f8ec0ff */
[----:B------:R-:W-:Y:S02]  /*3510*/  USEL UR41, UR40, 0x1, !UP0 ;  /* 0x0000000128297887 */ /* 0x000fe4000c000000 */
[----:B------:R-:W-:Y:S02]  /*3520*/  ULOP3.LUT UR28, UR5, 0x10000, URZ, 0xfc, !UPT ;  /* 0x00010000051c7892 */ /* 0x000fe4000f8efcff */
[----:B------:R-:W-:Y:S02]  /*3530*/  ULOP3.LUT UR29, UR4, 0x2000000, URZ, 0xfc, !UPT ;  /* 0x02000000041d7892 */ /* 0x000fe4000f8efcff */
[----:B------:R-:W-:Y:S01]  /*3540*/  UIADD3 UR41, UPT, UPT, -UR41, URZ, URZ ;  /* 0x000000ff29297290 */ /* 0x000fe2000fffe1ff */
[----:B------:R-:W-:Y:S01]  /*3550*/  UMOV UR34, 0x0 ;  /* 0x0000000000227882 */ /* 0x000fe20000000000 */
[----:B------:R-:W-:Y:S01]  /*3560*/  UMOV UR35, 0x8210010 ;  /* 0x0821001000237882 */ /* 0x000fe20000000000 */
[----:B------:R-:W-:Y:S01]  /*3570*/  UMOV UR32, 0x0 ;  /* 0x0000000000207882 */ /* 0x000fe20000000000 */
[----:B------:R-:W-:Y:S01]  /*3580*/  UMOV UR33, 0x8210010 ;  /* 0x0821001000217882 */ /* 0x000fe20000000000 */
[----:B-1----:R-:W-:-:S15]  /*3590*/  R2UR UR42, R0 ;  /* 0x00000000002a72ca */ /* 0x002fde00000e0000 */
.L_x_68:
[----:B------:R-:W-:Y:S02]  /*35a0*/  LEA R0, R10, UR26, 0x3 ;  /* 0x0000001a0a007c11 */ /* 0x000fe4000f8e18ff */
[----:B------:R-:W-:Y:S02]  /*35b0*/  SHF.L.U32 R5, R9, 0x1f, RZ ;  /* 0x0000001f09057819 */ /* 0x000fe400000006ff */
[----:B------:R-:W-:Y:S01]  /*35c0*/  PLOP3.LUT P0, PT, PT, PT, UP4, 0x80, 0x8 ;  /* 0x000000000008781c */ /* 0x000fe20003f0f048 */
[----:B------:R-:W-:Y:S01]  /*35d0*/  VIADD R3, R0, 0xc0 ;  /* 0x000000c000037836 */ /* 0x000fe20000000000 */
[----:B-1----:R-:W1:Y:S02]  /*35e0*/  SYNCS.PHASECHK.TRANS64.TRYWAIT P1, [R0+URZ+0xb0], R5 ;  /* 0x0000b005000075a7 */ /* 0x002e6400080211ff */
[----:B-1-3--:R-:W-:Y:S09]  /*35f0*/  @!P1 BRA `(.L_x_62) ;  /* 0x0000006400309947 */ /* 0x00aff20003800000 */
.L_x_159:
[----:B------:R-:W-:Y:S01]  /*3600*/  LEA R4, R10, UR26, 0x4 ;  /* 0x0000001a0a047c11 */ /* 0x000fe2000f8e20ff */
[----:B------:R-:W-:Y:S01]  /*3610*/  @UP4 ULEA UR4, UR22, UR26, 0x3 ;  /* 0x0000001a16044291 */ /* 0x000fe2000f8e18ff */
[----:B------:R-:W-:Y:S01]  /*3620*/  PLOP3.LUT P2, PT, PT, PT, PT, 0x80, 0x8 ;  /* 0x000000000008781c */ /* 0x000fe20003f4f070 */
[----:B------:R-:W-:Y:S01]  /*3630*/  ULEA UR30, UR31, UR26, 0x3 ;  /* 0x0000001a1f1e7291 */ /* 0x000fe2000f8e18ff */
[----:B------:R-:W-:Y:S01]  /*3640*/  PRMT R3, RZ, 0x654, R3 ;  /* 0x00000654ff037816 */ /* 0x000fe20000000003 */
[----:B------:R-:W-:Y:S01]  /*3650*/  ULEA UR11, UR31, UR42, 0x7 ;  /* 0x0000002a1f0b7291 */ /* 0x000fe2000f8e38ff */
[----:B-1----:R-:W1:Y:S01]  /*3660*/  LDS.128 R4, [R4+0x140] ;  /* 0x0001400004047984 */ /* 0x002e620000000c00 */
[----:B------:R-:W-:Y:S02]  /*3670*/  @P0 SHF.L.U32 R2, R8, 0x1f, RZ ;  /* 0x0000001f08020819 */ /* 0x000fe400000006ff */
[----:B------:R-:W-:Y:S01]  /*3680*/  SHF.L.U32 R0, R11, 0x1f, RZ ;  /* 0x0000001f0b007819 */ /* 0x000fe200000006ff */
[----:B------:R-:W-:Y:S01]  /*3690*/  @!PT LDS RZ, [RZ] ;  /* 0x00000000fffff984 */ /* 0x000fe20000000800 */
[----:B------:R-:W-:Y:S01]  /*36a0*/  @!PT LDS RZ, [RZ] ;  /* 0x00000000fffff984 */ /* 0x000fe20000000800 */
[----:B------:R-:W-:Y:S01]  /*36b0*/  @!PT LDS RZ, [RZ] ;  /* 0x00000000fffff984 */ /* 0x000fe20000000800 */
[----:B------:R-:W-:Y:S01]  /*36c0*/  @!PT LDS RZ, [RZ] ;  /* 0x00000000fffff984 */ /* 0x000fe20000000800 */
[----:B------:R2:W-:Y:S06]  /*36d0*/  MEMBAR.ALL.CTA ;  /* 0x0000000000007992 */ /* 0x0005ec0000008000 */
[----:B--2---:R-:W2:Y:S02]  /*36e0*/  FENCE.VIEW.ASYNC.S ;  /* 0x00000000000073c6 */ /* 0x004ea40000000000 */
[----:B--2---:R2:W-:Y:S01]  /*36f0*/  SYNCS.ARRIVE.TRANS64.RED.A1T0 RZ, [R3+URZ], RZ ;  /* 0x000000ff03ff79a7 */ /* 0x0045e200081004ff */
[----:B------:R2:W3:Y:S01]  /*3700*/  @P0 SYNCS.PHASECHK.TRANS64.TRYWAIT P2, [UR4], R2 ;  /* 0x00000002ff0005a7 */ /* 0x0004e20008041104 */
[----:B-1----:R-:W-:Y:S01]  /*3710*/  LOP3.LUT P1, RZ, R6, 0x1, RZ, 0xc0, !PT ;  /* 0x0000000106ff7812 */ /* 0x002fe2000782c0ff */
[----:B------:R-:W1:Y:S02]  /*3720*/  SYNCS.PHASECHK.TRANS64.TRYWAIT P0, [UR30+0xf0], R0 ;  /* 0x0000f000ff0075a7 */ /* 0x000e64000800111e */
[----:B-123--:R-:W-:Y:S10]  /*3730*/  @!P0 BRA `(.L_x_63) ;  /* 0x0000006000f48947 */ /* 0x00eff40003800000 */
.L_x_161:
[----:B------:R-:W-:Y:S01]  /*3740*/  IADD3 R10, PT, PT, R10, 0x1, RZ ;  /* 0x000000010a0a7810 */ /* 0x000fe20007ffe0ff */
[----:B------:R-:W-:Y:S06]  /*3750*/  BRA.U !UP4, `(.L_x_64) ;  /* 0x000000010cc07547 */ /* 0x000fec000b800000 */
[----:B------:R-:W-:Y:S01]  /*3760*/  UPLOP3.LUT UP2, UPT, UPT, UPT, UPT, 0x40, 0x4 ;  /* 0x000000000004789c */ /* 0x000fe20003f4e870 */
[----:B------:R-:W-:Y:S01]  /*3770*/  UMOV UR24, UR41 ;  /* 0x0000002900187c82 */ /* 0x000fe20008000000 */
[----:B------:R-:W-:Y:S01]  /*3780*/  UMOV UR23, UR40 ;  /* 0x0000002800177c82 */ /* 0x000fe20008000000 */
[----:B------:R-:W-:-:S08]  /*3790*/  UMOV UR10, UR22 ;  /* 0x00000016000a7c82 */ /* 0x000fd00008000000 */
.L_x_67:
[----:B------:R-:W-:Y:S02]  /*37a0*/  UIADD3 UR24, UPT, UPT, UR24, 0x1, URZ ;  /* 0x0000000118187890 */ /* 0x000fe4000fffe0ff */
[----:B--2---:R-:W-:Y:S02]  /*37b0*/  ULEA UR5, UR10, UR26, 0x3 ;  /* 0x0000001a0a057291 */ /* 0x004fe4000f8e18ff */
[----:B------:R-:W-:Y:S01]  /*37c0*/  UISETP.NE.AND UP3, UPT, UR24, URZ, UPT ;  /* 0x000000ff1800728c */ /* 0x000fe2000bf65270 */
[----:B---3--:R-:W-:Y:S10]  /*37d0*/  @P2 BRA `(.L_x_65) ;  /* 0x00000000000c2947 */ /* 0x008ff40003800000 */
[----:B-1----:R-:W-:Y:S04]  /*37e0*/  SHF.L.U32 R3, R8, 0x1f, RZ ;  /* 0x0000001f08037819 */ /* 0x002fe800000006ff */
[----:B------:R-:W1:Y:S02]  /*37f0*/  SYNCS.PHASECHK.TRANS64.TRYWAIT P0, [UR5], R3 ;  /* 0x00000003ff0075a7 */ /* 0x000e640008001105 */
[----:B-1----:R-:W-:Y:S05]  /*3800*/  @!P0 BRA `(.L_x_66) ;  /* 0x0000006000d88947 */ /* 0x002fea0003800000 */
.L_x_65:
[----:B------:R-:W-:Y:S01]  /*3810*/  UISETP.NE.AND UP0, UPT, UR23, 0x1, UPT ;  /* 0x000000011700788c */ /* 0x000fe2000bf05270 */
[----:B------:R-:W-:Y:S01]  /*3820*/  PLOP3.LUT P2, PT, PT, PT, PT, 0x80, 0x8 ;  /* 0x000000000008781c */ /* 0x000fe20003f4f070 */
[----:B------:R-:W-:Y:S02]  /*3830*/  UIADD3 UR4, UPT, UPT, UR10, 0x1, URZ ;  /* 0x000000010a047890 */ /* 0x000fe4000fffe0ff */
[----:B------:R-:W-:Y:S02]  /*3840*/  UIADD3 UR25, UPT, UPT, UR5, 0x30, URZ ;  /* 0x0000003005197890 */ /* 0x000fe4000fffe0ff */
[----:B------:R-:W-:Y:S01]  /*3850*/  UISETP.NE.AND UP1, UPT, UR4, 0x6, UPT ;  /* 0x000000060400788c */ /* 0x000fe2000bf25270 */
[----:B------:R-:W-:Y:S01]  /*3860*/  PLOP3.LUT P0, PT, PT, PT, UP0, 0x80, 0x8 ;  /* 0x000000000008781c */ /* 0x000fe20003f0f008 */
[----:B------:R-:W-:Y:S02]  /*3870*/  UIADD3 UR23, UPT, UPT, UR23, -0x1, URZ ;  /* 0xffffffff17177890 */ /* 0x000fe4000fffe0ff */
[----:B------:R-:W-:Y:S02]  /*3880*/  USEL UR6, URZ, 0x1, UP1 ;  /* 0x00000001ff067887 */ /* 0x000fe40008800000 */
[----:B------:R-:W-:Y:S01]  /*3890*/  USEL UR22, UR4, URZ, UP1 ;  /* 0x000000ff04167287 */ /* 0x000fe20008800000 */
[----:B------:R-:W-:Y:S01]  /*38a0*/  UMOV UR7, 0x40004040 ;  /* 0x4000404000077882 */ /* 0x000fe20000000000 */
[----:B------:R-:W-:Y:S02]  /*38b0*/  UMOV UR5, 0x40004040 ;  /* 0x4000404000057882 */ /* 0x000fe40000000000 */
[----:B------:R-:W-:Y:S01]  /*38c0*/  @UP0 ULEA UR4, UR22, UR26, 0x3 ;  /* 0x0000001a16040291 */ /* 0x000fe2000f8e18ff */
[----:B------:R-:W-:Y:S01]  /*38d0*/  LOP3.LUT R8, R8, UR6, RZ, 0x3c, !PT ;  /* 0x0000000608087c12 */ /* 0x000fe2000f8e3cff */
[----:B------:R-:W-:Y:S01]  /*38e0*/  ULEA UR6, UR10, UR29, 0xa ;  /* 0x0000001d0a067291 */ /* 0x000fe2000f8e50ff */
[----:B------:R-:W-:Y:S02]  /*38f0*/  UMOV UR21, 0x40004040 ;  /* 0x4000404000157882 */ /* 0x000fe40000000000 */
[----:B-1----:R-:W-:Y:S01]  /*3900*/  @P0 SHF.L.U32 R0, R8, 0x1f, RZ ;  /* 0x0000001f08000819 */ /* 0x002fe200000006ff */
[----:B------:R-:W-:Y:S02]  /*3910*/  UIADD3 UR20, UPT, UPT, UR6, 0x80, URZ ;  /* 0x0000008006147890 */ /* 0x000fe4000fffe0ff */
[----:B------:R-:W-:Y:S01]  /*3920*/  UIADD3 UR16, UPT, UPT, UR6, 0x100, URZ ;  /* 0x0000010006107890 */ /* 0x000fe2000fffe0ff */
[----:B------:R2:W3:Y:S01]  /*3930*/  @P0 SYNCS.PHASECHK.TRANS64.TRYWAIT P2, [UR4], R0 ;  /* 0x00000000ff0005a7 */ /* 0x0004e20008041104 */
[----:B------:R-:W-:Y:S02]  /*3940*/  ULEA UR4, UR10, UR28, 0xa ;  /* 0x0000001c0a047291 */ /* 0x000fe4000f8e50ff */
[----:B------:R-:W-:Y:S02]  /*3950*/  UIADD3 UR12, UPT, UPT, UR6, 0x180, URZ ;  /* 0x00000180060c7890 */ /* 0x000fe4000fffe0ff */
[----:B------:R-:W-:Y:S02]  /*3960*/  UIADD3 UR18, UPT, UPT, UR4, 0x2, URZ ;  /* 0x0000000204127890 */ /* 0x000fe4000fffe0ff */
[----:B------:R-:W-:Y:S02]  /*3970*/  UIADD3 UR14, UPT, UPT, UR4, 0x4, URZ ;  /* 0x00000004040e7890 */ /* 0x000fe4000fffe0ff */
[----:B------:R-:W-:Y:S01]  /*3980*/  UIADD3 UR8, UPT, UPT, UR4, 0x6, URZ ;  /* 0x0000000604087890 */ /* 0x000fe2000fffe0ff */
[----:B------:R2:W-:Y:S01]  /*3990*/  UTCHMMA gdesc[UR4], gdesc[UR6], tmem[UR11], tmem[UR38], idesc[UR39], UP2 ;  /* 0x00ff2606040075ea */ /* 0x0005e2000900000b */
[----:B------:R-:W-:Y:S01]  /*39a0*/  UPLOP3.LUT UP2, UPT, UPT, UPT, UPT, 0x80, 0x8 ;  /* 0x000000000008789c */ /* 0x000fe20003f4f070 */
[----:B------:R-:W-:Y:S01]  /*39b0*/  UMOV UR19, 0x40004040 ;  /* 0x4000404000137882 */ /* 0x000fe20000000000 */
[----:B------:R-:W-:Y:S01]  /*39c0*/  UMOV UR17, 0x40004040 ;  /* 0x4000404000117882 */ /* 0x000fe20000000000 */
[----:B------:R2:W-:Y:S01]  /*39d0*/  UTCHMMA gdesc[UR18], gdesc[UR20], tmem[UR11], tmem[UR36], idesc[UR37], UPT ;  /* 0x00ff2414120075ea */ /* 0x0005e2000b80000b */
[----:B------:R-:W-:Y:S01]  /*39e0*/  UMOV UR15, 0x40004040 ;  /* 0x40004040000f7882 */ /* 0x000fe20000000000 */
[----:B------:R-:W-:Y:S01]  /*39f0*/  UMOV UR13, 0x40004040 ;  /* 0x40004040000d7882 */ /* 0x000fe20000000000 */
[----:B------:R-:W-:Y:S01]  /*3a00*/  UMOV UR9, 0x40004040 ;  /* 0x4000404000097882 */ /* 0x000fe20000000000 */
[----:B------:R2:W-:Y:S01]  /*3a10*/  UTCHMMA gdesc[UR14], gdesc[UR16], tmem[UR11], tmem[UR34], idesc[UR35], UPT ;  /* 0x00ff22100e0075ea */ /* 0x0005e2000b80000b */
[----:B------:R2:W-:Y:S01]  /*3a20*/  UTCHMMA gdesc[UR8], gdesc[UR12], tmem[UR11], tmem[UR32], idesc[UR33], UPT ;  /* 0x00ff200c080075ea */ /* 0x0005e2000b80000b */
[----:B------:R2:W-:Y:S01]  /*3a30*/  UTCBAR.MULTICAST [UR25], URZ, UR27 ;  /* 0x000000ff190073e9 */ /* 0x0005e2000800081b */
[----:B------:R-:W-:Y:S01]  /*3a40*/  UMOV UR10, UR22 ;  /* 0x00000016000a7c82 */ /* 0x000fe20008000000 */
[----:B------:R-:W-:Y:S05]  /*3a50*/  BRA.U UP3, `(.L_x_67) ;  /* 0xfffffffd03507547 */ /* 0x000fea000b83ffff */
.L_x_64:
[----:B--2---:R-:W-:Y:S01]  /*3a60*/  UIADD3 UR4, UPT, UPT, UR31, 0x1, URZ ;  /* 0x000000011f047890 */ /* 0x004fe2000fffe0ff */
[C---:B------:R-:W-:Y:S01]  /*3a70*/  ISETP.NE.AND P0, PT, R10.reuse, 0x2, PT ;  /* 0x000000020a00780c */ /* 0x040fe20003f05270 */
[----:B------:R-:W-:Y:S02]  /*3a80*/  UIADD3 UR5, UPT, UPT, UR30, 0xd0, URZ ;  /* 0x000000d01e057890 */ /* 0x000fe4000fffe0ff */
[----:B------:R-:W-:Y:S01]  /*3a90*/  UISETP.NE.AND UP0, UPT, UR4, 0x4, UPT ;  /* 0x000000040400788c */ /* 0x000fe2000bf05270 */
[----:B-1----:R-:W-:Y:S02]  /*3aa0*/  SEL R0, RZ, 0x1, P0 ;  /* 0x00000001ff007807 */ /* 0x002fe40000000000 */
[----:B------:R-:W-:Y:S01]  /*3ab0*/  SEL R10, R10, RZ, P0 ;  /* 0x000000ff0a0a7207 */ /* 0x000fe20000000000 */
[----:B------:R-:W-:Y:S01]  /*3ac0*/  USEL UR6, URZ, 0x1, UP0 ;  /* 0x00000001ff067887 */ /* 0x000fe20008000000 */
[----:B------:R-:W-:Y:S01]  /*3ad0*/  LOP3.LUT R9, R9, R0, RZ, 0x3c, !PT ;  /* 0x0000000009097212 */ /* 0x000fe200078e3cff */
[----:B------:R-:W-:Y:S01]  /*3ae0*/  USEL UR31, UR4, URZ, UP0 ;  /* 0x000000ff041f7287 */ /* 0x000fe20008000000 */
[----:B------:R1:W-:Y:S03]  /*3af0*/  UTCBAR [UR5], URZ ;  /* 0x000000ff050073e9 */ /* 0x0003e600080000ff */
[----:B------:R-:W-:Y:S01]  /*3b00*/  LOP3.LUT R11, R11, UR6, RZ, 0x3c, !PT ;  /* 0x000000060b0b7c12 */ /* 0x000fe2000f8e3cff */
[----:B------:R-:W-:Y:S07]  /*3b10*/  @P1 BRA `(.L_x_68) ;  /* 0xfffffff800a01947 */ /* 0x000fee000383ffff */
[----:B------:R-:W2:Y:S01]  /*3b20*/  S2UR UR8, SR_CgaCtaId ;  /* 0x00000000000879c3 */ /* 0x000ea20000008800 */
[----:B------:R-:W-:Y:S01]  /*3b30*/  ELECT P0, URZ, PT ;  /* 0x0000000000ff782f */ /* 0x000fe20003800000 */
[----:B------:R-:W-:Y:S01]  /*3b40*/  IMAD.MOV.U32 R0, RZ, RZ, 0x1 ;  /* 0x00000001ff007424 */ /* 0x000fe200078e00ff */
[----:B------:R-:W-:Y:S01]  /*3b50*/  UIADD3 UR26, UPT, UPT, UR26, 0xf0, URZ ;  /* 0x000000f01a1a7890 */ /* 0x000fe2000fffe0ff */
[----:B------:R-:W-:Y:S01]  /*3b60*/  SHF.L.U32 R3, R11, 0x1f, RZ ;  /* 0x0000001f0b037819 */ /* 0x000fe200000006ff */
[----:B------:R-:W-:-:S03]  /*3b70*/  UMOV UR4, 0x40 ;  /* 0x0000004000047882 */ /* 0x000fc60000000000 */
[----:B------:R-:W-:Y:S01]  /*3b80*/  UVIRTCOUNT.DEALLOC.SMPOOL 0x80 ;  /* 0x000000800000784c */ /* 0x000fe20000000000 */
[----:B--2---:R-:W-:Y:S02]  /*3b90*/  ULEA UR8, UR8, UR4, 0x18 ;  /* 0x0000000408087291 */ /* 0x004fe4000f8ec0ff */
[----:B------:R-:W-:-:S07]  /*3ba0*/  ULEA UR4, UR31, UR26, 0x3 ;  /* 0x0000001a1f047291 */ /* 0x000fce000f8e18ff */
[----:B------:R2:W-:Y:S02]  /*3bb0*/  @P0 STS.U8 [UR8+0x1c], R0 ;  /* 0x00001c00ff000988 */ /* 0x0005e40008000008 */
[----:B------:R-:W4:Y:S02]  /*3bc0*/  SYNCS.PHASECHK.TRANS64.TRYWAIT P0, [UR4], R3 ;  /* 0x00000003ff0075a7 */ /* 0x000f240008001104 */
[----:B--2-4-:R-:W-:Y:S05]  /*3bd0*/  @!P0 BRA `(.L_x_69) ;  /* 0x0000005c00fc8947 */ /* 0x014fea0003800000 */
.L_x_164:
[----:B------:R-:W-:-:S04]  /*3be0*/  UIADD3 UR4, UPT, UPT, UR31, 0x1, URZ ;  /* 0x000000011f047890 */ /* 0x000fc8000fffe0ff */
[----:B------:R-:W-:-:S04]  /*3bf0*/  UISETP.NE.AND UP0, UPT, UR4, 0x4, UPT ;  /* 0x000000040400788c */ /* 0x000fc8000bf05270 */
[----:B------:R-:W-:Y:S02]  /*3c00*/  USEL UR6, URZ, 0x1, UP0 ;  /* 0x00000001ff067887 */ /* 0x000fe40008000000 */
[----:B------:R-:W-:-:S04]  /*3c10*/  USEL UR4, UR4, URZ, UP0 ;  /* 0x000000ff04047287 */ /* 0x000fc80008000000 */
[----:B-1----:R-:W-:Y:S01]  /*3c20*/  ULEA UR5, UR4, UR26, 0x3 ;  /* 0x0000001a04057291 */ /* 0x002fe2000f8e18ff */
[----:B------:R-:W-:-:S04]  /*3c30*/  LOP3.LUT R2, R11, UR6, RZ, 0x3c, !PT ;  /* 0x000000060b027c12 */ /* 0x000fc8000f8e3cff */
[----:B--2---:R-:W-:-:S04]  /*3c40*/  SHF.L.U32 R3, R2, 0x1f, RZ ;  /* 0x0000001f02037819 */ /* 0x004fc800000006ff */
[----:B------:R-:W1:Y:S02]  /*3c50*/  SYNCS.PHASECHK.TRANS64.TRYWAIT P0, [UR5], R3 ;  /* 0x00000003ff0075a7 */ /* 0x000e640008001105 */
[----:B-1----:R-:W-:Y:S05]  /*3c60*/  @!P0 BRA `(.L_x_70) ;  /* 0x0000005c00f08947 */ /* 0x002fea0003800000 */
.L_x_166:
        /* <DEDUP_REMOVED lines=9> */
.L_x_168:
[----:B------:R-:W-:-:S04]  /*3d00*/  UIADD3 UR4, UPT, UPT, UR4, 0x1, URZ ;  /* 0x0000000104047890 */ /* 0x000fc8000fffe0ff */
[----:B------:R-:W-:-:S04]  /*3d10*/  UISETP.NE.AND UP0, UPT, UR4, 0x4, UPT ;  /* 0x000000040400788c */ /* 0x000fc8000bf05270 */
[----:B------:R-:W-:Y:S02]  /*3d20*/  USEL UR5, URZ, 0x1, UP0 ;  /* 0x00000001ff057887 */ /* 0x000fe40008000000 */
[----:B------:R-:W-:-:S04]  /*3d30*/  USEL UR4, UR4, URZ, UP0 ;  /* 0x000000ff04047287 */ /* 0x000fc80008000000 */
[----:B------:R-:W-:Y:S01]  /*3d40*/  ULEA UR4, UR4, UR26, 0x3 ;  /* 0x0000001a04047291 */ /* 0x000fe2000f8e18ff */
[----:B-1----:R-:W-:-:S04]  /*3d50*/  LOP3.LUT R3, R2, UR5, RZ, 0x3c, !PT ;  /* 0x0000000502037c12 */ /* 0x002fc8000f8e3cff */
[----:B------:R-:W-:-:S04]  /*3d60*/  SHF.L.U32 R3, R3, 0x1f, RZ ;  /* 0x0000001f03037819 */ /* 0x000fc800000006ff */
[----:B------:R-:W1:Y:S02]  /*3d70*/  SYNCS.PHASECHK.TRANS64.TRYWAIT P0, [UR4], R3 ;  /* 0x00000003ff0075a7 */ /* 0x000e640008001104 */
[----:B-1----:R-:W-:Y:S05]  /*3d80*/  @!P0 BRA `(.L_x_72) ;  /* 0x0000005c00d88947 */ /* 0x002fea0003800000 */
.L_x_170:
[----:B------:R-:W-:Y:S01]  /*3d90*/  NOP ;  /* 0x0000000000007918 */ /* 0x000fe20000000000 */
[----:B-1----:R-:W1:Y:S01]  /*3da0*/  LDS R0, [UR8+0x14] ;  /* 0x00001408ff007984 */ /* 0x002e620008000800 */
[----:B------:R-:W-:Y:S01]  /*3db0*/  ULOP3.LUT UR4, UR42, 0xffff, URZ, 0xc0, !UPT ;  /* 0x0000ffff2a047892 */ /* 0x000fe2000f8ec0ff */
[----:B------:R-:W-:Y:S01]  /*3dc0*/  UMOV UR5, 0xffff ;  /* 0x0000ffff00057882 */ /* 0x000fe20000000000 */
[----:B------:R-:W-:Y:S02]  /*3dd0*/  UMOV UR6, 0x1 ;  /* 0x0000000100067882 */ /* 0x000fe40000000000 */
[----:B------:R-:W-:-:S04]  /*3de0*/  USHF.R.U32.HI UR4, URZ, 0x5, UR4 ;  /* 0x00000005ff047899 */ /* 0x000fc80008011604 */
[----:B------:R-:W-:Y:S02]  /*3df0*/  USHF.L.U32 UR5, UR5, UR4, URZ ;  /* 0x0000000405057299 */ /* 0x000fe400080006ff */
[----:B------:R-:W-:-:S04]  /*3e00*/  USHF.L.U32 UR4, UR6, UR4, URZ ;  /* 0x0000000406047299 */ /* 0x000fc800080006ff */
[----:B-1----:R-:W-:-:S04]  /*3e10*/  LOP3.LUT R0, R0, UR5, RZ, 0xc0, !PT ;  /* 0x0000000500007c12 */ /* 0x002fc8000f8ec0ff */
[----:B------:R-:W-:-:S13]  /*3e20*/  ISETP.NE.AND P0, PT, R0, UR5, PT ;  /* 0x0000000500007c0c */ /* 0x000fda000bf05270 */
[----:B------:R-:W-:Y:S05]  /*3e30*/  @P0 BRA `(.L_x_73) ;  /* 0x0000000000580947 */ /* 0x000fea0003800000 */
[----:B------:R-:W1:Y:S02]  /*3e40*/  LDS R0, [UR8+0x18] ;  /* 0x00001808ff007984 */ /* 0x000e640008000800 */
[----:B-1----:R-:W-:-:S04]  /*3e50*/  LOP3.LUT R0, R0, UR4, RZ, 0xc0, !PT ;  /* 0x0000000400007c12 */ /* 0x002fc8000f8ec0ff */
[----:B------:R-:W-:-:S13]  /*3e60*/  ISETP.NE.AND P0, PT, R0, UR4, PT ;  /* 0x0000000400007c0c */ /* 0x000fda000bf05270 */
[----:B------:R-:W-:Y:S05]  /*3e70*/  @P0 BRA `(.L_x_74) ;  /* 0x00000000003c0947 */ /* 0x000fea0003800000 */
[----:B------:R-:W1:Y:S01]  /*3e80*/  S2R R2, SR_LANEID ;  /* 0x0000000000027919 */ /* 0x000e620000000000 */
[----:B------:R-:W-:Y:S01]  /*3e90*/  ULOP3.LUT UR5, URZ, UR5, URZ, 0x33, !UPT ;  /* 0x00000005ff057292 */ /* 0x000fe2000f8e33ff */
[----:B------:R-:W-:Y:S01]  /*3ea0*/  LOP3.LUT R4, RZ, UR4, RZ, 0x33, !PT ;  /* 0x00000004ff047c12 */ /* 0x000fe2000f8e33ff */
[----:B------:R-:W-:Y:S02]  /*3eb0*/  VOTEU.ANY UR4, UPT, PT ;  /* 0x0000000000047886 */ /* 0x000fe400038e0100 */
[----:B------:R-:W-:Y:S01]  /*3ec0*/  UFLO.U32 UR4, UR4 ;  /* 0x00000004000472bd */ /* 0x000fe200080e0000 */
[----:B------:R-:W2:Y:S01]  /*3ed0*/  REDUX UR6, R4 ;  /* 0x00000000040673c4 */ /* 0x000ea20000000000 */
[----:B------:R-:W-:-:S06]  /*3ee0*/  IMAD.U32 R0, RZ, RZ, UR5 ;  /* 0x00000005ff007e24 */ /* 0x000fcc000f8e00ff */
[----:B------:R4:W-:Y:S01]  /*3ef0*/  UTCATOMSWS.AND URZ, UR5 ;  /* 0x0000000500ff79e3 */ /* 0x0009e20008000000 */
[----:B------:R-:W3:Y:S01]  /*3f00*/  REDUX UR7, R0 ;  /* 0x00000000000773c4 */ /* 0x000ee20000000000 */
[----:B-1----:R-:W-:Y:S01]  /*3f10*/  ISETP.EQ.U32.AND P0, PT, R2, UR4, PT ;  /* 0x0000000402007c0c */ /* 0x002fe2000bf02070 */
[----:B--2---:R-:W-:Y:S01]  /*3f20*/  IMAD.U32 R2, RZ, RZ, UR6 ;  /* 0x00000006ff027e24 */ /* 0x004fe2000f8e00ff */
[----:B---3--:R-:W-:-:S11]  /*3f30*/  MOV R3, UR7 ;  /* 0x0000000700037c02 */ /* 0x008fd60008000f00 */
[----:B------:R4:W-:Y:S04]  /*3f40*/  @P0 ATOMS.AND RZ, [UR8+0x14], R3 ;  /* 0x00001403ffff098c */ /* 0x0009e8000a800008 */
[----:B------:R4:W-:Y:S01]  /*3f50*/  @P0 ATOMS.AND RZ, [UR8+0x18], R2 ;  /* 0x00001802ffff098c */ /* 0x0009e2000a800008 */
[----:B------:R-:W-:Y:S05]  /*3f60*/  BRA `(.L_x_75) ;  /* 0x0000000000147947 */ /* 0x000fea0003800000 */
.L_x_74:
[----:B------:R-:W-:Y:S02]  /*3f70*/  MOV R2, 0x3f90 ;  /* 0x00003f9000027802 */ /* 0x000fe40000000f00 */
[----:B---3-5:R-:W-:Y:S05]  /*3f80*/  CALL.REL.NOINC `($__internal_0_$__cuda_sm10x_tcgen05_guardrail_trap_col_being_dealloced_not_returned_by_alloc) ;  /* 0x0000006000c07944 */ /* 0x028fea0003c00000 */
[----:B------:R-:W-:Y:S05]  /*3f90*/  BRA `(.L_x_75) ;  /* 0x0000000000087947 */ /* 0x000fea0003800000 */
.L_x_73:
[----:B------:R-:W-:Y:S02]  /*3fa0*/  MOV R2, 0x3fc0 ;  /* 0x00003fc000027802 */ /* 0x000fe40000000f00 */
[----:B---3-5:R-:W-:Y:S05]  /*3fb0*/  CALL.REL.NOINC `($__internal_2_$__cuda_sm10x_tcgen05_guardrail_trap_unallocated_columns_being_dealloced) ;  /* 0x0000006000cc7944 */ /* 0x028fea0003c00000 */
.L_x_75:
[----:B------:R-:W-:Y:S01]  /*3fc0*/  NOP ;  /* 0x0000000000007918 */ /* 0x000fe20000000000 */
[----:B----4-:R-:W-:Y:S05]  /*3fd0*/  EXIT ;  /* 0x000000000000794d */ /* 0x010fea0003800000 */
.L_x_57:
[----:B------:R-:W-:-:S09]  /*3fe0*/  UISETP.NE.OR UP0, UPT, UR17, 0x3, !UP3 ;  /* 0x000000031100788c */ /* 0x000fd2000df05670 */
[----:B------:R-:W-:Y:S05]  /*3ff0*/  BRA.U UP0, `(.L_x_76) ;  /* 0x0000001100547547 */ /* 0x000fea000b800000 */
[----:B------:R-:W1:Y:S01]  /*4000*/  LDCU UR31, c[0x0][0x370] ;  /* 0x00006e00ff1f77ac */ /* 0x000e620008000800 */
[----:B------:R-:W2:Y:S01]  /*4010*/  LDC.64 R16, c[0x0][0x348] ;  /* 0x0000d200ff107b82 */ /* 0x000ea20000000a00 */
[----:B------:R-:W-:Y:S02]  /*4020*/  HFMA2 R13, -RZ, RZ, 0, 0 ;  /* 0x00000000ff0d7431 */ /* 0x000fe400000001ff */
[----:B------:R-:W-:Y:S01]  /*4030*/  IMAD.MOV.U32 R15, RZ, RZ, 0x1 ;  /* 0x00000001ff0f7424 */ /* 0x000fe200078e00ff */
[----:B------:R-:W1:Y:S01]  /*4040*/  LDCU.128 UR48, c[0x0][0xb10] ;  /* 0x00016200ff3077ac */ /* 0x000e620008000c00 */
[----:B------:R-:W-:Y:S01]  /*4050*/  IMAD.MOV.U32 R14, RZ, RZ, RZ ;  /* 0x000000ffff0e7224 */ /* 0x000fe200078e00ff */
[----:B------:R-:W-:Y:S01]  /*4060*/  MOV R7, 0x2000 ;  /* 0x0000200000077802 */ /* 0x000fe20000000f00 */
[----:B------:R-:W3:Y:S01]  /*4070*/  LDCU UR30, c[0x0][0x374] ;  /* 0x00006e80ff1e77ac */ /* 0x000ee20008000800 */
[----:B------:R-:W4:Y:S01]  /*4080*/  LDC.64 R2, c[0x0][0x888] ;  /* 0x00022200ff027b82 */ /* 0x000f220000000a00 */
[----:B------:R-:W3:Y:S01]  /*4090*/  LDCU UR15, c[0x0][0xb0c] ;  /* 0x00016180ff0f77ac */ /* 0x000ee20008000800 */
[----:B------:R-:W2:Y:S06]  /*40a0*/  LDCU UR40, c[0x0][0xb20] ;  /* 0x00016400ff2877ac */ /* 0x000eac0008000800 */
[----:B------:R-:W4:Y:S01]  /*40b0*/  LDC.64 R4, c[0x0][0x890] ;  /* 0x00022400ff047b82 */ /* 0x000f220000000a00 */
[----:B------:R-:W2:Y:S01]  /*40c0*/  LDCU UR4, c[0x0][0xb30] ;  /* 0x00016600ff0477ac */ /* 0x000ea20008000800 */
[----:B------:R-:W-:Y:S01]  /*40d0*/  UMOV UR21, 0x400 ;  /* 0x0000040000157882 */ /* 0x000fe20000000000 */
[----:B-1----:R-:W-:-:S02]  /*40e0*/  UIMAD.WIDE.U32 UR6, UR31, UR48, URZ ;  /* 0x000000301f0672a5 */ /* 0x002fc4000f8e00ff */
[----:B---3--:R-:W-:Y:S02]  /*40f0*/  UIMAD.WIDE.U32 UR8, UR30, UR51, URZ ;  /* 0x000000331e0872a5 */ /* 0x008fe4000f8e00ff */
[----:B------:R-:W-:Y:S02]  /*4100*/  ULEA UR21, UR47, UR21, 0x18 ;  /* 0x000000152f157291 */ /* 0x000fe4000f8ec0ff */
[----:B------:R-:W-:Y:S02]  /*4110*/  UPLOP3.LUT UP3, UPT, UPT, UPT, UPT, 0x40, 0x4 ;  /* 0x000000000004789c */ /* 0x000fe40003f6e870 */
[----:B------:R-:W-:Y:S01]  /*4120*/  UIADD3 UR37, UPT, UPT, UR21, 0x78, URZ ;  /* 0x0000007815257890 */ /* 0x000fe2000fffe0ff */
[----:B------:R-:W-:Y:S01]  /*4130*/  UMOV UR6, UR7 ;  /* 0x0000000700067c82 */ /* 0x000fe20008000000 */
[----:B------:R-:W-:Y:S01]  /*4140*/  UMOV UR38, UR9 ;  /* 0x0000000900267c82 */ /* 0x000fe20008000000 */
[----:B------:R-:W-:Y:S02]  /*4150*/  UISETP.GE.AND UP0, UPT, UR42, 0x1, UPT ;  /* 0x000000012a00788c */ /* 0x000fe4000bf06270 */
[----:B------:R-:W-:Y:S01]  /*4160*/  UISETP.NE.AND UP4, UPT, UR42, 0x1, UPT ;  /* 0x000000012a00788c */ /* 0x000fe2000bf85270 */
[----:B------:R-:W1:Y:S01]  /*4170*/  LDCU.64 UR22, c[0x0][0xb28] ;  /* 0x00016500ff1677ac */ /* 0x000e620008000a00 */
[----:B------:R-:W-:-:S02]  /*4180*/  UISETP.NE.AND UP6, UPT, UR15, 0x1, UPT ;  /* 0x000000010f00788c */ /* 0x000fc4000bfc5270 */
[----:B------:R-:W-:Y:S02]  /*4190*/  UISETP.NE.AND UP5, UPT, UR50, 0x1, UPT ;  /* 0x000000013200788c */ /* 0x000fe4000bfa5270 */
[----:B------:R-:W-:Y:S02]  /*41a0*/  UIADD3 UR33, UPT, UPT, UR21, 0x60, URZ ;  /* 0x0000006015217890 */ /* 0x000fe4000fffe0ff */
[----:B------:R-:W-:Y:S02]  /*41b0*/  UIADD3 UR25, UPT, UPT, UR21, 0x68, URZ ;  /* 0x0000006815197890 */ /* 0x000fe4000fffe0ff */
[----:B------:R-:W-:Y:S02]  /*41c0*/  UIADD3 UR17, UPT, UPT, UR21, 0x70, URZ ;  /* 0x0000007015117890 */ /* 0x000fe4000fffe0ff */
[----:B------:R-:W-:Y:S02]  /*41d0*/  UPRMT UR37, UR47, 0x654, UR37 ;  /* 0x000006542f257896 */ /* 0x000fe40008000025 */
[----:B------:R-:W-:-:S02]  /*41e0*/  USHF.R.U32.HI UR39, URZ, UR49, UR6 ;  /* 0x00000031ff277299 */ /* 0x000fc40008011606 */
[----:B--2---:R-:W-:Y:S02]  /*41f0*/  USHF.R.U32.HI UR38, URZ, UR40, UR38 ;  /* 0x00000028ff267299 */ /* 0x004fe40008011626 */
[----:B------:R-:W-:-:S11]  /*4200*/  UISETP.NE.AND UP2, UPT, UR4, 0x1, UPT ;  /* 0x000000010400788c */ /* 0x000fd6000bf45270 */
.L_x_87:
[C---:B------:R-:W-:Y:S02]  /*4210*/  LEA R12, R14.reuse, UR21, 0x3 ;  /* 0x000000150e0c7c11 */ /* 0x040fe4000f8e18ff */
[----:B------:R-:W-:Y:S02]  /*4220*/  SHF.L.U32 R9, R13, 0x1f, RZ ;  /* 0x0000001f0d097819 */ /* 0x000fe400000006ff */
[----:B------:R-:W-:Y:S02]  /*4230*/  LEA R10, R14, UR21, 0x4 ;  /* 0x000000150e0a7c11 */ /* 0x000fe4000f8e20ff */
[----:B--2---:R-:W2:Y:S02]  /*4240*/  SYNCS.PHASECHK.TRANS64.TRYWAIT P0, [R12+URZ+0xb0], R9 ;  /* 0x0000b0090c0075a7 */ /* 0x004ea400080011ff */
[----:B--2---:R-:W-:Y:S05]  /*4250*/  @!P0 BRA `(.L_x_77) ;  /* 0x0000005800bc8947 */ /* 0x004fea0003800000 */
.L_x_171:
[----:B--2---:R-:W2:Y:S01]  /*4260*/  LDS.128 R8, [R10+0x140] ;  /* 0x000140000a087984 */ /* 0x004ea20000000c00 */
[----:B------:R-:W-:Y:S01]  /*4270*/  UISETP.GE.AND UP0, UPT, UR42, 0x1, UPT ;  /* 0x000000012a00788c */ /* 0x000fe2000bf06270 */
[----:B------:R-:W-:Y:S01]  /*4280*/  @!PT LDS RZ, [RZ] ;  /* 0x00000000fffff984 */ /* 0x000fe20000000800 */
[----:B------:R-:W-:Y:S01]  /*4290*/  @!PT LDS RZ, [RZ] ;  /* 0x00000000fffff984 */ /* 0x000fe20000000800 */
[----:B------:R-:W-:Y:S01]  /*42a0*/  @!PT LDS RZ, [RZ] ;  /* 0x00000000fffff984 */ /* 0x000fe20000000800 */
[----:B------:R-:W-:Y:S01]  /*42b0*/  @!PT LDS RZ, [RZ] ;  /* 0x00000000fffff984 */ /* 0x000fe20000000800 */
[----:B------:R3:W-:Y:S06]  /*42c0*/  MEMBAR.ALL.CTA ;  /* 0x0000000000007992 */ /* 0x0007ec0000008000 */
[----:B---3--:R-:W3:Y:S01]  /*42d0*/  FENCE.VIEW.ASYNC.S ;  /* 0x00000000000073c6 */ /* 0x008ee20000000000 */
[----:B--2---:R-:W-:Y:S11]  /*42e0*/  LOP3.LUT P0, RZ, R10, 0x1, RZ, 0xc0, !PT ;  /* 0x000000010aff7812 */ /* 0x004ff6000780c0ff */
[----:B------:R-:W-:Y:S02]  /*42f0*/  @!UPT UIADD3 URZ, UPT, UPT, URZ, URZ, URZ ;  /* 0x000000fffffff290 */ /* 0x000fe4000fffe0ff */
[----:B---3--:R-:W-:Y:S01]  /*4300*/  VOTEU.ANY UP1, P0 ;  /* 0x0000000000ff7886 */ /* 0x008fe20000020100 */
[----:B------:R-:W-:Y:S11]  /*4310*/  PLOP3.LUT P0, PT, PT, PT, UP1, 0x80, 0x8 ;  /* 0x000000000008781c */ /* 0x000ff60003f0f018 */
[----:B------:R-:W-:Y:S02]  /*4320*/  @!UPT UIADD3 URZ, UPT, UPT, URZ, URZ, URZ ;  /* 0x000000fffffff290 */ /* 0x000fe4000fffe0ff */
[----:B------:R-:W-:Y:S02]  /*4330*/  @P0 SHF.R.U32.HI R0, RZ, 0x10, R9 ;  /* 0x00000010ff000819 */ /* 0x000fe40000011609 */
[----:B------:R-:W-:Y:S02]  /*4340*/  @P0 MOV R6, R8 ;  /* 0x0000000800060202 */ /* 0x000fe40000000f00 */
[----:B------:R-:W-:Y:S01]  /*4350*/  @P0 R2UR UR4, R0 ;  /* 0x00000000000402ca */ /* 0x000fe200000e0000 */
[----:B------:R-:W-:Y:S01]  /*4360*/  VIADD R0, R12, 0xc0 ;  /* 0x000000c00c007836 */ /* 0x000fe20000000000 */
[----:B------:R-:W-:Y:S02]  /*4370*/  @P0 LOP3.LUT R8, R9, 0xffff, RZ, 0xc0, !PT ;  /* 0x0000ffff09080812 */ /* 0x000fe400078ec0ff */
[----:B------:R-:W-:Y:S02]  /*4380*/  @P0 R2UR UR6, R6 ;  /* 0x00000000060602ca */ /* 0x000fe400000e0000 */
[----:B------:R-:W-:Y:S02]  /*4390*/  PRMT R0, RZ, 0x654, R0 ;  /* 0x00000654ff007816 */ /* 0x000fe40000000000 */
[----:B------:R-:W-:Y:S02]  /*43a0*/  @P0 R2UR UR5, R8 ;  /* 0x00000000080502ca */ /* 0x000fe400000e0000 */
[----:B------:R2:W-:Y:S03]  /*43b0*/  SYNCS.ARRIVE.TRANS64.RED.A1T0 RZ, [R0+URZ], RZ ;  /* 0x000000ff00ff79a7 */ /* 0x0005e600081004ff */
[----:B------:R-:W-:Y:S04]  /*43c0*/  @UP1 UMOV UR29, UR4 ;  /* 0x00000004001d1c82 */ /* 0x000fe80008000000 */
[----:B------:R-:W-:Y:S04]  /*43d0*/  @UP1 UMOV UR14, UR6 ;  /* 0x00000006000e1c82 */ /* 0x000fe80008000000 */
[----:B------:R-:W-:Y:S01]  /*43e0*/  @UP1 UMOV UR13, UR5 ;  /* 0x00000005000d1c82 */ /* 0x000fe20008000000 */
[----:B------:R-:W-:Y:S05]  /*43f0*/  BRA.U !UP0, `(.L_x_78) ;  /* 0x0000000108a47547 */ /* 0x000fea000b800000 */
[----:B------:R-:W-:Y:S02]  /*4400*/  UIMAD.WIDE.U32 UR18, UR13, UR51, URZ ;  /* 0x000000330d1272a5 */ /* 0x000fe4000f8e00ff */
[----:B------:R-:W-:Y:S02]  /*4410*/  UIMAD.WIDE.U32 UR26, UR14, UR48, URZ ;  /* 0x000000300e1a72a5 */ /* 0x000fe4000f8e00ff */
[----:B------:R-:W-:Y:S02]  /*4420*/  USEL UR4, UR30, UR38, !UP5 ;  /* 0x000000261e047287 */ /* 0x000fe4000e800000 */
[----:B------:R-:W-:Y:S02]  /*4430*/  USEL UR7, UR31, UR39, !UP6 ;  /* 0x000000271f077287 */ /* 0x000fe4000f000000 */
[----:B-1----:R-:W-:Y:S02]  /*4440*/  UIMAD.WIDE.U32 UR8, UR4, UR22, URZ ;  /* 0x00000016040872a5 */ /* 0x002fe4000f8e00ff */
[----:B------:R-:W-:Y:S01]  /*4450*/  UIMAD.WIDE.U32 UR10, UR7, UR22, URZ ;  /* 0x00000016070a72a5 */ /* 0x000fe2000f8e00ff */
[----:B------:R-:W-:Y:S02]  /*4460*/  UMOV UR5, UR19 ;  /* 0x0000001300057c82 */ /* 0x000fe40008000000 */
[----:B------:R-:W-:Y:S03]  /*4470*/  USHF.R.U32.HI UR6, URZ, UR40, UR5 ;  /* 0x00000028ff067299 */ /* 0x000fe60008011605 */
[----:B------:R-:W-:Y:S01]  /*4480*/  UMOV UR5, UR27 ;  /* 0x0000001b00057c82 */ /* 0x000fe20008000000 */
[----:B------:R-:W-:Y:S02]  /*4490*/  USEL UR6, UR13, UR6, !UP5 ;  /* 0x000000060d067287 */ /* 0x000fe4000e800000 */
[----:B------:R-:W-:Y:S03]  /*44a0*/  USHF.R.U32.HI UR12, URZ, UR49, UR5 ;  /* 0x00000031ff0c7299 */ /* 0x000fe60008011605 */
[----:B------:R-:W-:Y:S02]  /*44b0*/  UMOV UR5, UR9 ;  /* 0x0000000900057c82 */ /* 0x000fe40008000000 */
[----:B------:R-:W-:Y:S03]  /*44c0*/  @UP4 USHF.R.U32.HI UR4, URZ, UR23, UR5 ;  /* 0x00000017ff044299 */ /* 0x000fe60008011605 */
[----:B------:R-:W-:Y:S01]  /*44d0*/  UMOV UR5, UR11 ;  /* 0x0000000b00057c82 */ /* 0x000fe20008000000 */
[----:B------:R-:W-:Y:S02]  /*44e0*/  UIMAD UR4, UR42, UR4, URZ ;  /* 0x000000042a0472a4 */ /* 0x000fe4000f8e02ff */
[----:B------:R-:W-:Y:S02]  /*44f0*/  @UP4 USHF.R.U32.HI UR7, URZ, UR23, UR5 ;  /* 0x00000017ff074299 */ /* 0x000fe40008011605 */
[----:B------:R-:W-:Y:S02]  /*4500*/  UIMAD.WIDE.U32 UR10, UR6, UR22, URZ ;  /* 0x00000016060a72a5 */ /* 0x000fe4000f8e00ff */
[----:B------:R-:W-:Y:S02]  /*4510*/  USEL UR5, UR14, UR12, !UP6 ;  /* 0x0000000c0e057287 */ /* 0x000fe4000f000000 */
[----:B------:R-:W-:Y:S02]  /*4520*/  UIMAD UR8, UR42, UR7, URZ ;  /* 0x000000072a0872a4 */ /* 0x000fe4000f8e02ff */
[----:B------:R-:W-:Y:S03]  /*4530*/  UISETP.GE.AND UP0, UPT, UR6, UR4, UPT ;  /* 0x000000040600728c */ /* 0x000fe6000bf06270 */
[----:B------:R-:W-:Y:S01]  /*4540*/  UMOV UR4, UR11 ;  /* 0x0000000b00047c82 */ /* 0x000fe20008000000 */
[----:B------:R-:W-:Y:S02]  /*4550*/  UISETP.GE.OR UP0, UPT, UR5, UR8, UP0 ;  /* 0x000000080500728c */ /* 0x000fe40008706670 */
[----:B------:R-:W-:Y:S02]  /*4560*/  USHF.R.U32.HI UR4, URZ, UR23, UR4 ;  /* 0x00000017ff047299 */ /* 0x000fe40008011604 */
[----:B------:R-:W-:Y:S02]  /*4570*/  UIMAD.WIDE.U32 UR8, UR5, UR22, URZ ;  /* 0x00000016050872a5 */ /* 0x000fe4000f8e00ff */
[----:B------:R-:W-:Y:S04]  /*4580*/  USEL UR10, UR6, UR4, !UP4 ;  /* 0x00000004060a7287 */ /* 0x000fe8000e000000 */
[----:B------:R-:W-:Y:S01]  /*4590*/  UIADD3 UR11, UPT, UPT, -UR10, URZ, URZ ;  /* 0x000000ff0a0b7290 */ /* 0x000fe2000fffe1ff */
[----:B------:R-:W-:Y:S02]  /*45a0*/  @!UP0 UMOV UR4, UR9 ;  /* 0x0000000900048c82 */ /* 0x000fe40008000000 */
[----:B------:R-:W-:Y:S02]  /*45b0*/  @!UP0 USHF.R.U32.HI UR4, URZ, UR23, UR4 ;  /* 0x00000017ff048299 */ /* 0x000fe40008011604 */
[----:B------:R-:W-:Y:S02]  /*45c0*/  UIMAD UR8, UR42, UR11, UR6 ;  /* 0x0000000b2a0872a4 */ /* 0x000fe4000f8e0206 */
[----:B------:R-:W-:Y:S04]  /*45d0*/  @!UP0 USEL UR4, UR5, UR4, !UP4 ;  /* 0x0000000405048287 */ /* 0x000fe8000e000000 */
[----:B------:R-:W-:Y:S02]  /*45e0*/  @!UP0 UIMAD UR8, UR7, UR8, UR4 ;  /* 0x00000008070882a4 */ /* 0x000fe4000f8e0204 */
[----:B------:R-:W-:Y:S02]  /*45f0*/  @!UP0 UIADD3 UR9, UPT, UPT, UR10, -UR4, URZ ;  /* 0x800000040a098290 */ /* 0x000fe4000fffe0ff */
[----:B------:R-:W-:Y:S02]  /*4600*/  UIADD3 UR4, UPT, UPT, -UR5, URZ, URZ ;  /* 0x000000ff05047290 */ /* 0x000fe4000fffe1ff */
[----:B------:R-:W-:Y:S02]  /*4610*/  UIADD3 UR7, UPT, UPT, -UR6, URZ, URZ ;  /* 0x000000ff06077290 */ /* 0x000fe4000fffe1ff */
[----:B------:R-:W-:Y:S02]  /*4620*/  @!UP0 UIMAD UR6, UR9, UR42, UR5 ;  /* 0x0000002a090682a4 */ /* 0x000fe4000f8e0205 */
[----:B------:R-:W-:Y:S02]  /*4630*/  UIMAD UR14, UR15, UR4, UR14 ;  /* 0x000000040f0e72a4 */ /* 0x000fe4000f8e020e */
[----:B------:R-:W-:Y:S01]  /*4640*/  UIMAD UR13, UR50, UR7, UR13 ;  /* 0x00000007320d72a4 */ /* 0x000fe2000f8e020d */
[----:B------:R-:W-:Y:S02]  /*4650*/  @!UP0 UMOV UR5, UR8 ;  /* 0x0000000800058c82 */ /* 0x000fe40008000000 */
[----:B------:R-:W-:Y:S02]  /*4660*/  UIMAD UR14, UR5, UR15, UR14 ;  /* 0x0000000f050e72a4 */ /* 0x000fe4000f8e020e */
[----:B------:R-:W-:Y:S11]  /*4670*/  UIMAD UR13, UR6, UR50, UR13 ;  /* 0x00000032060d72a4 */ /* 0x000ff6000f8e020d */
[----:B------:R-:W-:Y:S01]  /*4680*/  @!UPT UIADD3 URZ, UPT, UPT, URZ, URZ, URZ ;  /* 0x000000fffffff290 */ /* 0x000fe2000fffe0ff */
.L_x_78:
[----:B------:R-:W3:Y:S01]  /*4690*/  @!UP2 LDCU.128 UR8, c[0x0][0xb10] ;  /* 0x00016200ff08a7ac */ /* 0x000ee20008000c00 */
[C---:B----4-:R-:W-:Y:S02]  /*46a0*/  ISETP.NE.U32.AND P1, PT, R4.reuse, RZ, PT ;  /* 0x000000ff0400720c */ /* 0x050fe40003f25070 */
[----:B------:R-:W-:Y:S02]  /*46b0*/  ISETP.NE.U32.AND P0, PT, R4, RZ, PT ;  /* 0x000000ff0400720c */ /* 0x000fe40003f05070 */
[C---:B------:R-:W-:Y:S02]  /*46c0*/  ISETP.NE.AND.EX P1, PT, R5.reuse, RZ, PT, P1 ;  /* 0x000000ff0500720c */ /* 0x040fe40003f25310 */
[----:B------:R-:W-:Y:S01]  /*46d0*/  ISETP.NE.AND.EX P0, PT, R5, RZ, PT, P0 ;  /* 0x000000ff0500720c */ /* 0x000fe20003f05300 */
[----:B------:R-:W4:Y:S01]  /*46e0*/  @!UP2 LDCU UR5, c[0x0][0xb0c] ;  /* 0x00016180ff05a7ac */ /* 0x000f220008000800 */
[----:B------:R-:W-:Y:S01]  /*46f0*/  SHF.L.U32 R9, R15, 0x1f, RZ ;  /* 0x0000001f0f097819 */ /* 0x000fe200000006ff */
[----:B------:R-:W-:Y:S02]  /*4700*/  USHF.L.U32 UR35, UR16, 0x7, URZ ;  /* 0x0000000710237899 */ /* 0x000fe400080006ff */
[----:B------:R-:W-:Y:S02]  /*4710*/  USHF.L.U32 UR34, UR20, 0x7, URZ ;  /* 0x0000000714227899 */ /* 0x000fe400080006ff */
[----:B---3--:R-:W-:Y:S07]  /*4720*/  UIMAD.WIDE.U32 UR6, UR14, UR8, URZ ;  /* 0x000000080e0672a5 */ /* 0x008fee000f8e00ff */
[----:B------:R-:W-:Y:S01]  /*4730*/  @!UP2 UMOV UR4, UR7 ;  /* 0x000000070004ac82 */ /* 0x000fe20008000000 */
[----:B----4-:R-:W-:Y:S02]  /*4740*/  @!UP2 UISETP.NE.AND UP0, UPT, UR5, 0x1, UPT ;  /* 0x000000010500a88c */ /* 0x010fe4000bf05270 */
[----:B------:R-:W-:Y:S02]  /*4750*/  @!UP2 USHF.R.U32.HI UR4, URZ, UR9, UR4 ;  /* 0x00000009ff04a299 */ /* 0x000fe40008011604 */
[----:B------:R-:W-:Y:S02]  /*4760*/  UIMAD.WIDE.U32 UR6, UR13, UR11, URZ ;  /* 0x0000000b0d0672a5 */ /* 0x000fe4000f8e00ff */
[----:B------:R-:W-:Y:S02]  /*4770*/  @!UP2 USEL UR8, UR14, UR4, !UP0 ;  /* 0x000000040e08a287 */ /* 0x000fe4000c000000 */
[----:B------:R-:W-:Y:S03]  /*4780*/  @!UP2 UISETP.NE.AND UP0, UPT, UR10, 0x1, UPT ;  /* 0x000000010a00a88c */ /* 0x000fe6000bf05270 */
[----:B------:R-:W-:Y:S02]  /*4790*/  @!UP2 UMOV UR6, UR7 ;  /* 0x000000070006ac82 */ /* 0x000fe40008000000 */
[----:B------:R-:W3:Y:S02]  /*47a0*/  @!UP2 LDCU UR4, c[0x0][0xb20] ;  /* 0x00016400ff04a7ac */ /* 0x000ee40008000800 */
[----:B---3--:R-:W-:Y:S04]  /*47b0*/  @!UP2 USHF.R.U32.HI UR6, URZ, UR4, UR6 ;  /* 0x00000004ff06a299 */ /* 0x008fe80008011606 */
[----:B------:R-:W-:Y:S04]  /*47c0*/  @!UP2 USEL UR6, UR13, UR6, !UP0 ;  /* 0x000000060d06a287 */ /* 0x000fe8000c000000 */
[----:B------:R-:W-:Y:S02]  /*47d0*/  @!UP2 UIADD3 UR4, UPT, UPT, -UR8, UR6, URZ ;  /* 0x000000060804a290 */ /* 0x000fe4000fffe1ff */
[----:B------:R-:W-:Y:S02]  /*47e0*/  @!UP2 UIADD3 UR6, UPT, UPT, UR8, -UR6, URZ ;  /* 0x800000060806a290 */ /* 0x000fe4000fffe0ff */
[----:B------:R-:W-:Y:S02]  /*47f0*/  @!UP2 UIMAD UR14, UR4, UR5, UR14 ;  /* 0x00000005040ea2a4 */ /* 0x000fe4000f8e020e */
[----:B------:R-:W-:Y:S01]  /*4800*/  @!UP2 UIMAD UR13, UR6, UR10, UR13 ;  /* 0x0000000a060da2a4 */ /* 0x000fe2000f8e020d */
[----:B------:R-:W-:Y:S11]  /*4810*/  BRA.U UP3, `(.L_x_79) ;  /* 0x0000000103107547 */ /* 0x000ff6000b800000 */
[----:B--2---:R-:W-:Y:S04]  /*4820*/  MOV R0, UR45 ;  /* 0x0000002d00007c02 */ /* 0x004fe80008000f00 */
[----:B------:R-:W-:Y:S04]  /*4830*/  SHF.L.U32 R11, R0, 0x1f, RZ ;  /* 0x0000001f000b7819 */ /* 0x000fe800000006ff */
[----:B------:R-:W2:Y:S02]  /*4840*/  SYNCS.PHASECHK.TRANS64.TRYWAIT P2, [UR21+0xa8], R11 ;  /* 0x0000a80bff0075a7 */ /* 0x000ea40008041115 */
[----:B--2---:R-:W-:Y:S05]  /*4850*/  @!P2 BRA `(.L_x_80) ;  /* 0x000000540050a947 */ /* 0x004fea0003800000 */
.L_x_79:
[----:B------:R-:W-:Y:S05]  /*4860*/  @!P1 BRA `(.L_x_81) ;  /* 0x0000000000309947 */ /* 0x000fea0003800000 */
[----:B------:R-:W-:Y:S01]  /*4870*/  ISETP.NE.U32.AND P1, PT, R2, RZ, PT ;  /* 0x000000ff0200720c */ /* 0x000fe20003f25070 */
[----:B------:R-:W3:Y:S01]  /*4880*/  LDCU.64 UR4, c[0x0][0x358] ;  /* 0x00006b00ff0477ac */ /* 0x000ee20008000a00 */
[----:B------:R-:W-:Y:S02]  /*4890*/  IMAD.MOV.U32 R80, RZ, RZ, 0x1 ;  /* 0x00000001ff507424 */ /* 0x000fe400078e00ff */
[----:B------:R-:W-:Y:S11]  /*48a0*/  ISETP.NE.AND.EX P1, PT, R3, RZ, PT, P1 ;  /* 0x000000ff0300720c */ /* 0x000ff60003f25310 */
[----:B------:R-:W-:Y:S02]  /*48b0*/  @!UPT UIADD3 URZ, UPT, UPT, URZ, URZ, URZ ;  /* 0x000000fffffff290 */ /* 0x000fe4000fffe0ff */
[----:B--2---:R-:W2:Y:S01]  /*48c0*/  @P1 LDC.64 R10, c[0x0][0x888] ;  /* 0x00022200ff0a1b82 */ /* 0x004ea20000000a00 */
[----:B------:R-:W-:Y:S04]  /*48d0*/  @P1 IMAD R0, R4, UR36, RZ ;  /* 0x0000002404001c24 */ /* 0x000fe8000f8e02ff */
[----:B--2---:R-:W-:Y:S04]  /*48e0*/  @P1 IMAD.WIDE R10, R0, 0x4, R10 ;  /* 0x00000004000a1825 */ /* 0x004fe800078e020a */
[----:B------:R-:W-:Y:S01]  /*48f0*/  HFMA2 R0, -RZ, RZ, 0, 5.9604644775390625e-08 ;  /* 0x00000001ff007431 */ /* 0x000fe200000001ff */
[----:B---3-5:R3:W5:Y:S04]  /*4900*/  @P1 LDG.E R41, desc[UR4][R10.64] ;  /* 0x000000040a291981 */ /* 0x028768000c1e1900 */
[----:B------:R-:W-:Y:S01]  /*4910*/  @!P1 PRMT R80, R0, 0x7610, R80 ;  /* 0x0000761000509816 */ /* 0x000fe20000000050 */
[----:B---3--:R-:W4:Y:S06]  /*4920*/  @!P1 LDC R41, c[0x0][0x880] ;  /* 0x00022000ff299b82 */ /* 0x008f2c0000000800 */
.L_x_81:
[----:B----45:R-:W-:Y:S01]  /*4930*/  @!P0 FSETP.EQ.AND P1, PT, R41, RZ, PT ;  /* 0x000000ff2900820b */ /* 0x030fe20003f22000 */
[----:B------:R-:W-:Y:S01]  /*4940*/  @!UPT UIADD3 URZ, UPT, UPT, URZ, URZ, URZ ;  /* 0x000000fffffff290 */ /* 0x000fe2000fffe0ff */
[----:B------:R-:W-:Y:S11]  /*4950*/  @!P0 BRA `(.L_x_82) ;  /* 0x0000000000188947 */ /* 0x000ff60003800000 */
[----:B------:R-:W-:Y:S02]  /*4960*/  LOP3.LUT P0, RZ, R80, 0xff, RZ, 0xc0, !PT ;  /* 0x000000ff50ff7812 */ /* 0x000fe4000780c0ff */
[----:B------:R-:W-:Y:S04]  /*4970*/  ISETP.NE.U32.AND P1, PT, R2, RZ, PT ;  /* 0x000000ff0200720c */ /* 0x000fe80003f25070 */
[----:B------:R-:W-:Y:S04]  /*4980*/  ISETP.NE.AND.EX P1, PT, R3, RZ, PT, P1 ;  /* 0x000000ff0300720c */ /* 0x000fe80003f25310 */
[----:B------:R-:W-:Y:S03]  /*4990*/  PLOP3.LUT P1, PT, P1, PT, PT, 0x8, 0x80 ;  /* 0x000000000080781c */ /* 0x000fe60000f2e170 */
[----:B------:R-:W-:Y:S11]  /*49a0*/  @P0 FSETP.EQ.AND P1, PT, R41, RZ, PT ;  /* 0x000000ff2900020b */ /* 0x000ff60003f22000 */
[----:B------:R-:W-:Y:S02]  /*49b0*/  @!UPT UIADD3 URZ, UPT, UPT, URZ, URZ, URZ ;  /* 0x000000fffffff290 */ /* 0x000fe4000fffe0ff */
.L_x_82:
[----:B------:R-:W3:Y:S01]  /*49c0*/  SYNCS.PHASECHK.TRANS64.TRYWAIT P2, [UR21+0x80], R9 ;  /* 0x00008009ff0075a7 */ /* 0x000ee20008041115 */
[----:B------:R-:W-:Y:S04]  /*49d0*/  ELECT P0, URZ, PT ;  /* 0x0000000000ff782f */ /* 0x000fe80003800000 */
[----:B------:R-:W-:Y:S11]  /*49e0*/  PLOP3.LUT P1, PT, P1, P0, PT, 0xf2, 0x2f ;  /* 0x00000000002f781c */ /* 0x000ff60000f21e72 */
[----:B------:R-:W-:Y:S02]  /*49f0*/  @!UPT UIADD3 URZ, UPT, UPT, URZ, URZ, URZ ;  /* 0x000000fffffff290 */ /* 0x000fe4000fffe0ff */
[----:B------:R-:W-:Y:S05]  /*4a00*/  @!P1 IADD3 R8, P0, PT, R16, 0x580, RZ ;  /* 0x0000058010089810 */ /* 0x000fea0007f1e0ff */
[----:B------:R-:W-:Y:S01]  /*4a10*/  @!P1 IMAD.X R6, RZ, RZ, R17, P0 ;  /* 0x000000ffff069224 */ /* 0x000fe200000e0611 */
[----:B---3--:R-:W-:Y:S07]  /*4a20*/  @!P2 BRA `(.L_x_83) ;  /* 0x0000005000f4a947 */ /* 0x008fee0003800000 */
.L_x_174:
[----:B------:R-:W-:Y:S01]  /*4a30*/  @!P1 R2UR UR5, R8 ;  /* 0x00000000080592ca */ /* 0x000fe200000e0000 */
[----:B------:R-:W-:Y:S01]  /*4a40*/  VOTEU.ALL UP0, P1 ;  /* 0x0000000000ff7886 */ /* 0x000fe20000800000 */
[----:B------:R-:W-:Y:S01]  /*4a50*/  @!P1 R2UR UR4, R6 ;  /* 0x00000000060492ca */ /* 0x000fe200000e0000 */
[----:B--2---:R-:W-:Y:S01]  /*4a60*/  @!P1 IMAD.MOV.U32 R0, RZ, RZ, 0x2000 ;  /* 0x00002000ff009424 */ /* 0x004fe200078e00ff */
[----:B------:R-:W-:Y:S01]  /*4a70*/  UMOV UR8, 0x0 ;  /* 0x0000000000087882 */ /* 0x000fe20000000000 */
[----:B------:R-:W-:Y:S01]  /*4a80*/  UMOV UR9, 0x10000000 ;  /* 0x1000000000097882 */ /* 0x000fe20000000000 */
[----:B------:R-:W-:Y:S01]  /*4a90*/  @!UP0 UIADD3 UR32, UPT, UPT, UR21, 0x200, URZ ;  /* 0x0000020015208890 */ /* 0x000fe2000fffe0ff */
[----:B------:R-:W-:Y:S01]  /*4aa0*/  @!P1 IADD3 R8, P0, PT, R16, 0x580, RZ ;  /* 0x0000058010089810 */ /* 0x000fe20007f1e0ff */
[----:B------:R-:W-:Y:S01]  /*4ab0*/  VOTEU.ALL UP0, P1 ;  /* 0x0000000000ff7886 */ /* 0x000fe20000800000 */
[----:B------:R-:W-:Y:S03]  /*4ac0*/  UPRMT UR6, UR47, 0x654, UR33 ;  /* 0x000006542f067896 */ /* 0x000fe60008000021 */
[----:B------:R-:W-:Y:S02]  /*4ad0*/  @!P1 IMAD.X R6, RZ, RZ, R17, P0 ;  /* 0x000000ffff069224 */ /* 0x000fe400000e0611 */
[----:B------:R-:W-:Y:S02]  /*4ae0*/  IMAD.U32 R10, RZ, RZ, UR5 ;  /* 0x00000005ff0a7e24 */ /* 0x000fe4000f8e00ff */
[----:B------:R-:W-:Y:S03]  /*4af0*/  IMAD.U32 R11, RZ, RZ, UR4 ;  /* 0x00000004ff0b7e24 */ /* 0x000fe6000f8e00ff */
[----:B------:R-:W-:Y:S02]  /*4b00*/  @!P1 R2UR UR4, R10 ;  /* 0x000000000a0492ca */ /* 0x000fe400000e0000 */
[----:B------:R-:W-:Y:S11]  /*4b10*/  @!P1 R2UR UR5, R11 ;  /* 0x000000000b0592ca */ /* 0x000ff600000e0000 */
[----:B------:R-:W-:Y:S02]  /*4b20*/  @!UPT UIADD3 URZ, UPT, UPT, URZ, URZ, URZ ;  /* 0x000000fffffff290 */ /* 0x000fe4000fffe0ff */
[----:B------:R2:W-:Y:S01]  /*4b30*/  @!UP0 UTMALDG.3D [UR32], [UR4], desc[UR8] ;  /* 0x00000820040085b4 */ /* 0x0005e20008011000 */
[----:B------:R2:W-:Y:S01]  /*4b40*/  @!P1 SYNCS.ARRIVE.TRANS64.RED.A0TR RZ, [UR21+0x60], R0 ;  /* 0x00006000ffff99a7 */ /* 0x0005e20008300415 */
[----:B------:R-:W-:Y:S01]  /*4b50*/  SYNCS.ARRIVE.TRANS64.RED.A1T0 RZ, [UR6], RZ ;  /* 0x000000ffffff79a7 */ /* 0x000fe20008100406 */
[----:B------:R-:W3:Y:S02]  /*4b60*/  SYNCS.PHASECHK.TRANS64.TRYWAIT P2, [UR21+0x88], R9 ;  /* 0x00008809ff0075a7 */ /* 0x000ee40008041115 */
[----:B--23--:R-:W-:Y:S05]  /*4b70*/  @!P2 BRA `(.L_x_84) ;  /* 0x0000005000b8a947 */ /* 0x00cfea0003800000 */
.L_x_176:
        /* <DEDUP_REMOVED lines=8> */
[----:B------:R-:W-:Y:S01]  /*4c00*/  @!UP0 UIADD3 UR24, UPT, UPT, UR21, 0x2200, URZ ;  /* 0x0000220015188890 */ /* 0x000fe2000fffe0ff */
[----:B------:R-:W-:Y:S01]  /*4c10*/  VOTEU.ALL UP0, P1 ;  /* 0x0000000000ff7886 */ /* 0x000fe20000800000 */
[----:B------:R-:W-:Y:S01]  /*4c20*/  UMOV UR27, UR35 ;  /* 0x00000023001b7c82 */ /* 0x000fe20008000000 */
[----:B------:R-:W-:Y:S02]  /*4c30*/  UMOV UR28, UR36 ;  /* 0x00000024001c7c82 */ /* 0x000fe40008000000 */
[----:B------:R-:W-:Y:S01]  /*4c40*/  IMAD.U32 R10, RZ, RZ, UR5 ;  /* 0x00000005ff0a7e24 */ /* 0x000fe2000f8e00ff */
[----:B------:R-:W-:Y:S01]  /*4c50*/  UPRMT UR6, UR47, 0x654, UR25 ;  /* 0x000006542f067896 */ /* 0x000fe20008000019 */
[----:B------:R-:W-:Y:S02]  /*4c60*/  IMAD.U32 R11, RZ, RZ, UR4 ;  /* 0x00000004ff0b7e24 */ /* 0x000fe4000f8e00ff */
[----:B------:R-:W-:Y:S01]  /*4c70*/  @!P1 IMAD.X R6, RZ, RZ, R17, P0 ;  /* 0x000000ffff069224 */ /* 0x000fe200000e0611 */
        /* <DEDUP_REMOVED lines=8> */
.L_x_178:
[----:B------:R-:W-:Y:S01]  /*4d00*/  @!P1 R2UR UR5, R8 ;  /* 0x00000000080592ca */ /* 0x000fe200000e0000 */
[----:B------:R-:W-:Y:S01]  /*4d10*/  VOTEU.ALL UP0, P1 ;  /* 0x0000000000ff7886 */ /* 0x000fe20000800000 */
[----:B------:R-:W-:Y:S01]  /*4d20*/  @!P1 R2UR UR4, R6 ;  /* 0x00000000060492ca */ /* 0x000fe200000e0000 */
[----:B--2---:R-:W-:Y:S01]  /*4d30*/  @!P1 IMAD.MOV.U32 R0, RZ, RZ, 0x2000 ;  /* 0x00002000ff009424 */ /* 0x004fe200078e00ff */
[----:B------:R-:W-:Y:S01]  /*4d40*/  UMOV UR8, 0x0 ;  /* 0x0000000000087882 */ /* 0x000fe20000000000 */
[----:B------:R-:W-:Y:S01]  /*4d50*/  UMOV UR9, 0x10000000 ;  /* 0x1000000000097882 */ /* 0x000fe20000000000 */
[----:B------:R-:W-:Y:S01]  /*4d60*/  @!UP0 UIADD3 UR18, UPT, UPT, UR34, 0x40, URZ ;  /* 0x0000004022128890 */ /* 0x000fe2000fffe0ff */
[----:B------:R-:W-:Y:S01]  /*4d70*/  VIADD R14, R14, 0x1 ;  /* 0x000000010e0e7836 */ /* 0x000fe20000000000 */
[----:B------:R-:W-:Y:S01]  /*4d80*/  @!UP0 UIADD3 UR16, UPT, UPT, UR21, 0x4200, URZ ;  /* 0x0000420015108890 */ /* 0x000fe2000fffe0ff */
[----:B------:R-:W-:Y:S01]  /*4d90*/  VOTEU.ALL UP0, P1 ;  /* 0x0000000000ff7886 */ /* 0x000fe20000800000 */
[----:B------:R-:W-:Y:S01]  /*4da0*/  UMOV UR19, UR35 ;  /* 0x0000002300137c82 */ /* 0x000fe20008000000 */
[----:B------:R-:W-:Y:S02]  /*4db0*/  UMOV UR20, UR36 ;  /* 0x0000002400147c82 */ /* 0x000fe40008000000 */
[----:B------:R-:W-:Y:S01]  /*4dc0*/  IMAD.U32 R10, RZ, RZ, UR5 ;  /* 0x00000005ff0a7e24 */ /* 0x000fe2000f8e00ff */
[----:B------:R-:W-:Y:S01]  /*4dd0*/  UPRMT UR6, UR47, 0x654, UR17 ;  /* 0x000006542f067896 */ /* 0x000fe20008000011 */
        /* <DEDUP_REMOVED lines=9> */
.L_x_180:
[----:B------:R-:W-:Y:S01]  /*4e70*/  @!P1 IADD3 R6, P0, PT, R16, 0x580, RZ ;  /* 0x0000058010069810 */ /* 0x000fe20007f1e0ff */
[----:B------:R-:W-:Y:S01]  /*4e80*/  VOTEU.ALL UP0, P1 ;  /* 0x0000000000ff7886 */ /* 0x000fe20000800000 */
[----:B------:R-:W-:Y:S01]  /*4e90*/  UMOV UR6, 0x0 ;  /* 0x0000000000067882 */ /* 0x000fe20000000000 */
[----:B------:R-:W-:Y:S01]  /*4ea0*/  UMOV UR7, 0x10000000 ;  /* 0x1000000000077882 */ /* 0x000fe20000000000 */
[----:B------:R-:W-:Y:S01]  /*4eb0*/  @!P1 R2UR UR5, R6 ;  /* 0x00000000060592ca */ /* 0x000fe200000e0000 */
[----:B--2---:R-:W-:Y:S01]  /*4ec0*/  @!P1 IMAD.X R0, RZ, RZ, R17, P0 ;  /* 0x000000ffff009224 */ /* 0x004fe200000e0611 */
[----:B------:R-:W-:Y:S01]  /*4ed0*/  @!UP0 UIADD3 UR10, UPT, UPT, UR34, 0x60, URZ ;  /* 0x00000060220a8890 */ /* 0x000fe2000fffe0ff */
[----:B------:R-:W-:Y:S01]  /*4ee0*/  R2UR UR16, R82 ;  /* 0x00000000521072ca */ /* 0x000fe200000e0000 */
[----:B------:R-:W-:Y:S01]  /*4ef0*/  @!UP0 UIADD3 UR8, UPT, UPT, UR21, 0x6200, URZ ;  /* 0x0000620015088890 */ /* 0x000fe2000fffe0ff */
[----:B------:R-:W-:Y:S01]  /*4f00*/  ISETP.NE.AND P0, PT, R14, 0x2, PT ;  /* 0x000000020e00780c */ /* 0x000fe20003f05270 */
[----:B------:R-:W-:Y:S01]  /*4f10*/  @!UP0 UIADD3 UR9, UPT, UPT, UR21, 0x78, URZ ;  /* 0x0000007815098890 */ /* 0x000fe2000fffe0ff */
[----:B------:R-:W-:Y:S01]  /*4f20*/  @!P1 R2UR UR4, R0 ;  /* 0x00000000000492ca */ /* 0x000fe200000e0000 */
[----:B------:R-:W-:Y:S01]  /*4f30*/  VOTEU.ALL UP0, P1 ;  /* 0x0000000000ff7886 */ /* 0x000fe20000800000 */
[----:B------:R-:W-:Y:S01]  /*4f40*/  UMOV UR11, UR35 ;  /* 0x00000023000b7c82 */ /* 0x000fe20008000000 */
[----:B------:R-:W-:Y:S01]  /*4f50*/  UMOV UR12, UR36 ;  /* 0x00000024000c7c82 */ /* 0x000fe20008000000 */
[----:B------:R-:W-:Y:S01]  /*4f60*/  SEL R0, RZ, 0x1, P0 ;  /* 0x00000001ff007807 */ /* 0x000fe20000000000 */
[----:B------:R-:W-:Y:S01]  /*4f70*/  UIADD3 UR20, UPT, UPT, UR13, UR63, URZ ;  /* 0x0000003f0d147290 */ /* 0x000fe2000fffe0ff */
[----:B------:R-:W-:Y:S01]  /*4f80*/  IMAD.U32 R8, RZ, RZ, UR5 ;  /* 0x00000005ff087e24 */ /* 0x000fe2000f8e00ff */
[----:B------:R-:W-:Y:S01]  /*4f90*/  LOP3.LUT R15, R15, 0x1, RZ, 0x3c, !PT ;  /* 0x000000010f0f7812 */ /* 0x000fe200078e3cff */
[----:B------:R-:W-:Y:S01]  /*4fa0*/  UPLOP3.LUT UP3, UPT, UPT, UPT, UPT, 0x80, 0x8 ;  /* 0x000000000008789c */ /* 0x000fe20003f6f070 */
[----:B------:R-:W-:Y:S01]  /*4fb0*/  LOP3.LUT R13, R13, R0, RZ, 0x3c, !PT ;  /* 0x000000000d0d7212 */ /* 0x000fe200078e3cff */
[----:B------:R-:W-:Y:S01]  /*4fc0*/  UIADD3 UR16, UPT, UPT, UR14, UR16, URZ ;  /* 0x000000100e107290 */ /* 0x000fe2000fffe0ff */
[----:B------:R-:W-:Y:S01]  /*4fd0*/  SEL R14, R14, RZ, P0 ;  /* 0x000000ff0e0e7207 */ /* 0x000fe20000000000 */
[----:B------:R-:W-:Y:S01]  /*4fe0*/  UMOV UR36, UR29 ;  /* 0x0000001d00247c82 */ /* 0x000fe20008000000 */
[----:B------:R-:W-:Y:S01]  /*4ff0*/  IMAD.U32 R9, RZ, RZ, UR4 ;  /* 0x00000004ff097e24 */ /* 0x000fe2000f8e00ff */
[----:B------:R-:W-:Y:S04]  /*5000*/  @!P1 R2UR UR4, R8 ;  /* 0x00000000080492ca */ /* 0x000fe800000e0000 */
[----:B------:R-:W-:Y:S11]  /*5010*/  @!P1 R2UR UR5, R9 ;  /* 0x00000000090592ca */ /* 0x000ff600000e0000 */
[----:B------:R-:W-:Y:S02]  /*5020*/  @!UPT UIADD3 URZ, UPT, UPT, URZ, URZ, URZ ;  /* 0x000000fffffff290 */ /* 0x000fe4000fffe0ff */
[----:B------:R2:W-:Y:S01]  /*5030*/  @!UP0 UTMALDG.3D [UR8], [UR4], desc[UR6] ;  /* 0x00000608040085b4 */ /* 0x0005e20008011000 */
[----:B------:R2:W-:Y:S01]  /*5040*/  @!P1 SYNCS.ARRIVE.TRANS64.RED.A0TR RZ, [UR21+0x78], R7 ;  /* 0x00007807ffff99a7 */ /* 0x0005e20008300415 */
[----:B------:R-:W-:Y:S01]  /*5050*/  SYNCS.ARRIVE.TRANS64.RED.A1T0 RZ, [UR37], RZ ;  /* 0x000000ffffff79a7 */ /* 0x000fe20008100425 */
[----:B------:R-:W-:Y:S05]  /*5060*/  BRA.U UP1, `(.L_x_87) ;  /* 0xfffffff101687547 */ /* 0x000fea000b83ffff */
[----:B------:R-:W-:-:S04]  /*5070*/  SHF.L.U32 R3, R15, 0x1f, RZ ;  /* 0x0000001f0f037819 */ /* 0x000fc800000006ff */
[----:B------:R-:W3:Y:S02]  /*5080*/  SYNCS.PHASECHK.TRANS64.TRYWAIT P0, [UR21+0x80], R3 ;  /* 0x00008003ff0075a7 */ /* 0x000ee40008001115 */
[----:B---3--:R-:W-:Y:S05]  /*5090*/  @!P0 BRA `(.L_x_88) ;  /* 0x0000004c00b88947 */ /* 0x008fea0003800000 */
.L_x_182:
[----:B------:R-:W4:Y:S02]  /*50a0*/  SYNCS.PHASECHK.TRANS64.TRYWAIT P0, [UR21+0x88], R3 ;  /* 0x00008803ff0075a7 */ /* 0x000f240008001115 */
[----:B----4-:R-:W-:Y:S05]  /*50b0*/  @!P0 BRA `(.L_x_89) ;  /* 0x0000004c00c88947 */ /* 0x010fea0003800000 */
.L_x_184:
[----:B------:R-:W4:Y:S02]  /*50c0*/  SYNCS.PHASECHK.TRANS64.TRYWAIT P0, [UR21+0x90], R3 ;  /* 0x00009003ff0075a7 */ /* 0x000f240008001115 */
[----:B----4-:R-:W-:Y:S05]  /*50d0*/  @!P0 BRA `(.L_x_90) ;  /* 0x0000004c00d88947 */ /* 0x010fea0003800000 */
.L_x_186:
[----:B---3--:R-:W-:-:S07]  /*50e0*/  MOV R0, UR21 ;  /* 0x0000001500007c02 */ /* 0x008fce0008000f00 */
.L_x_91:
[----:B---3--:R-:W-:-:S04]  /*50f0*/  SHF.L.U32 R3, R15, 0x1f, RZ ;  /* 0x0000001f0f037819 */ /* 0x008fc800000006ff */
[----:B------:R3:W4:Y:S03]  /*5100*/  SYNCS.PHASECHK.TRANS64.TRYWAIT P0, [R0+URZ+0x98], R3 ;  /* 0x00009803000075a7 */ /* 0x00072600080011ff */
[----:B----4-:R-:W-:Y:S05]  /*5110*/  @!P0 NANOSLEEP.SYNCS 0x989680 ;  /* 0x009896800000895d */ /* 0x010fea0003900000 */
[----:B------:R-:W4:Y:S02]  /*5120*/  @!P0 SYNCS.PHASECHK.TRANS64 P0, [R0+URZ+0x98], R3 ;  /* 0x00009803000085a7 */ /* 0x000f2400080010ff */
[----:B-12-4-:R-:W-:Y:S05]  /*5130*/  @P0 EXIT ;  /* 0x000000000000094d */ /* 0x016fea0003800000 */
[----:B------:R-:W-:Y:S05]  /*5140*/  BRA `(.L_x_91) ;  /* 0xfffffffc00e87947 */ /* 0x000fea000383ffff */
.L_x_76:
[----:B------:R-:W-:-:S06]  /*5150*/  UISETP.GE.AND UP0, UPT, UR17, 0x4, UPT ;  /* 0x000000041100788c */ /* 0x000fcc000bf06270 */
[----:B------:R-:W-:-:S13]  /*5160*/  PLOP3.LUT P0, PT, PT, PT, UP0, 0x80, 0x8 ;  /* 0x000000000008781c */ /* 0x000fda0003f0f008 */
[----:B------:R-:W-:Y:S05]  /*5170*/  @!P0 EXIT ;  /* 0x000000000000894d */ /* 0x000fea0003800000 */
[----:B------:R-:W-:Y:S01]  /*5180*/  BAR.SYNC.DEFER_BLOCKING 0x6, 0xa0 ;  /* 0x0182800000007b1d */ /* 0x000fe20000010000 */
[C---:B------:R-:W-:Y:S01]  /*5190*/  IMAD.SHL.U32 R2, R94.reuse, 0x20, RZ ;  /* 0x000000205e027824 */ /* 0x040fe200078e00ff */
[C---:B------:R-:W-:Y:S01]  /*51a0*/  SHF.L.U32 R37, R94.reuse, 0x10, RZ ;  /* 0x000000105e257819 */ /* 0x040fe200000006ff */
[C---:B------:R-:W-:Y:S01]  /*51b0*/  IMAD.SHL.U32 R93, R94.reuse, 0x4, RZ ;  /* 0x000000045e5d7824 */ /* 0x040fe200078e00ff */
[----:B------:R-:W-:Y:S01]  /*51c0*/  LOP3.LUT R95, R94, 0x60, RZ, 0xc0, !PT ;  /* 0x000000605e5f7812 */ /* 0x000fe200078ec0ff */
[----:B------:R-:W-:Y:S01]  /*51d0*/  HFMA2 R86, -RZ, RZ, 0, 0 ;  /* 0x00000000ff567431 */ /* 0x000fe200000001ff */
[----:B------:R-:W-:Y:S02]  /*51e0*/  UMOV UR44, 0x400 ;  /* 0x00000400002c7882 */ /* 0x000fe40000000000 */
[----:B------:R-:W1:Y:S01]  /*51f0*/  LDC.64 R78, c[0x0][0x8b0] ;  /* 0x00022c00ff4e7b82 */ /* 0x000e620000000a00 */
[----:B------:R-:W-:Y:S01]  /*5200*/  ULEA UR44, UR47, UR44, 0x18 ;  /* 0x0000002c2f2c7291 */ /* 0x000fe2000f8ec0ff */
[----:B------:R-:W-:Y:S01]  /*5210*/  LOP3.LUT R6, R2, 0xc0, RZ, 0xc0, !PT ;  /* 0x000000c002067812 */ /* 0x000fe200078ec0ff */
[----:B------:R-:W2:Y:S01]  /*5220*/  LDCU.64 UR6, c[0x0][0x890] ;  /* 0x00011200ff0677ac */ /* 0x000ea20008000a00 */
[----:B------:R-:W-:Y:S01]  /*5230*/  LOP3.LUT R92, R94, 0x2, RZ, 0xc0, !PT ;  /* 0x000000025e5c7812 */ /* 0x000fe200078ec0ff */
[----:B------:R-:W-:Y:S01]  /*5240*/  IMAD.MOV.U32 R90, RZ, RZ, 0x1 ;  /* 0x00000001ff5a7424 */ /* 0x000fe200078e00ff */
[----:B------:R-:W-:Y:S01]  /*5250*/  LOP3.LUT R93, R6, 0x18, R93, 0xf8, !PT ;  /* 0x00000018065d7812 */ /* 0x000fe200078ef85d */
[----:B------:R-:W-:Y:S01]  /*5260*/  UIADD3 UR4, UPT, UPT, UR44, 0x200, URZ ;  /* 0x000002002c047890 */ /* 0x000fe2000fffe0ff */
[----:B------:R-:W3:Y:S01]  /*5270*/  LDC.64 R76, c[0x0][0x8a8] ;  /* 0x00022a00ff4c7b82 */ /* 0x000ee20000000a00 */
[----:B------:R-:W-:Y:S01]  /*5280*/  LOP3.LUT R37, R37, 0x600000, RZ, 0xc0, !PT ;  /* 0x0060000025257812 */ /* 0x000fe200078ec0ff */
[----:B------:R-:W-:Y:S01]  /*5290*/  IMAD.MOV.U32 R36, RZ, RZ, RZ ;  /* 0x000000ffff247224 */ /* 0x000fe200078e00ff */
[----:B------:R-:W-:-:S02]  /*52a0*/  LOP3.LUT R93, R93, 0xf20, R2, 0xf8, !PT ;  /* 0x00000f205d5d7812 */ /* 0x000fc400078ef802 */
[----:B------:R-:W-:Y:S01]  /*52b0*/  CS2R R88, SRZ ;  /* 0x0000000000587805 */ /* 0x000fe2000001ff00 */
[----:B------:R-:W-:Y:S01]  /*52c0*/  IMAD.U32 R84, RZ, RZ, UR4 ;  /* 0x00000004ff547e24 */ /* 0x000fe2000f8e00ff */
[----:B------:R-:W-:Y:S01]  /*52d0*/  LOP3.LUT R94, R94, 0x4, RZ, 0xc0, !PT ;  /* 0x000000045e5e7812 */ /* 0x000fe200078ec0ff */
[----:B------:R-:W4:Y:S01]  /*52e0*/  LDCU UR60, c[0x0][0x370] ;  /* 0x00006e00ff3c77ac */ /* 0x000f220008000800 */
[----:B------:R-:W4:Y:S02]  /*52f0*/  LDS R0, [UR44+0x160] ;  /* 0x0001602cff007984 */ /* 0x000f240008000800 */
[----:B------:R-:W-:Y:S01]  /*5300*/  LEA R93, R93, R84, 0x1 ;  /* 0x000000545d5d7211 */ /* 0x000fe200078e08ff */
[----:B------:R-:W1:Y:S01]  /*5310*/  LDCU UR43, c[0x0][0xb0c] ;  /* 0x00016180ff2b77ac */ /* 0x000e620008000800 */
[----:B--2---:R-:W-:Y:S01]  /*5320*/  IMAD.U32 R97, RZ, RZ, UR6 ;  /* 0x00000006ff617e24 */ /* 0x004fe2000f8e00ff */
[----:B------:R-:W-:Y:S02]  /*5330*/  MOV R96, UR7 ;  /* 0x0000000700607c02 */ /* 0x000fe40008000f00 */
[--C-:B------:R-:W-:Y:S01]  /*5340*/  IMAD R92, R92, -0x10, R93.reuse ;  /* 0xfffffff05c5c7824 */ /* 0x100fe200078e025d */
[----:B------:R-:W2:Y:S01]  /*5350*/  LDCU UR39, c[0x0][0xb30] ;  /* 0x00016600ff2777ac */ /* 0x000ea20008000800 */
[----:B------:R-:W-:Y:S01]  /*5360*/  IMAD R91, R94, -0x10, R93 ;  /* 0xfffffff05e5b7824 */ /* 0x000fe200078e025d */
[----:B------:R-:W1:Y:S01]  /*5370*/  LDCU.64 UR54, c[0x0][0x888] ;  /* 0x00011100ff3677ac */ /* 0x000e620008000a00 */
[----:B------:R-:W1:Y:S01]  /*5380*/  LDCU.64 UR40, c[0x0][0xb28] ;  /* 0x00016500ff2877ac */ /* 0x000e620008000a00 */
[----:B------:R-:W1:Y:S01]  /*5390*/  LDCU.128 UR56, c[0x0][0xb10] ;  /* 0x00016200ff3877ac */ /* 0x000e620008000c00 */
[----:B------:R-:W1:Y:S01]  /*53a0*/  LDCU UR53, c[0x0][0x374] ;  /* 0x00006e80ff3577ac */ /* 0x000e620008000800 */
[----:B------:R-:W-:Y:S01]  /*53b0*/  UMOV UR52, URZ ;  /* 0x000000ff00347c82 */ /* 0x000fe20008000000 */
[----:B------:R-:W-:Y:S01]  /*53c0*/  UMOV UR46, URZ ;  /* 0x000000ff002e7c82 */ /* 0x000fe20008000000 */
[----:B-1234-:R-:W-:-:S07]  /*53d0*/  IMAD.IADD R37, R0, 0x1, R37 ;  /* 0x0000000100257824 */ /* 0x01efce00078e0225 */
.L_x_135:
[----:B------:R-:W-:Y:S02]  /*53e0*/  LEA R3, R86, UR44, 0x3 ;  /* 0x0000002c56037c11 */ /* 0x000fe4000f8e18ff */
[----:B------:R-:W-:Y:S02]  /*53f0*/  SHF.L.U32 R0, R88, 0x1f, RZ ;  /* 0x0000001f58007819 */ /* 0x000fe400000006ff */
[----:B------:R-:W-:Y:S02]  /*5400*/  LEA R5, R86, UR44, 0x4 ;  /* 0x0000002c56057c11 */ /* 0x000fe4000f8e20ff */
[----:B-1----:R-:W1:Y:S02]  /*5410*/  SYNCS.PHASECHK.TRANS64.TRYWAIT P0, [R3+URZ+0xb0], R0 ;  /* 0x0000b000030075a7 */ /* 0x002e6400080011ff */
[----:B-12---:R-:W-:Y:S05]  /*5420*/  @!P0 BRA `(.L_x_92) ;  /* 0x0000004c001c8947 */ /* 0x006fea0003800000 */
.L_x_187:
        /* <DEDUP_REMOVED lines=11> */
[----:B------:R-:W-:Y:S01]  /*54e0*/  PLOP3.LUT P0, PT, PT, PT, UP1, 0x80, 0x8 ;  /* 0x000000000008781c */ /* 0x000fe20003f0f018 */
[----:B------:R-:W-:Y:S11]  /*54f0*/  UP2UR UR62, UPR, URZ, 0x2 ;  /* 0x00000002ff3e7883 */ /* 0x000ff60008000000 */
[----:B------:R-:W-:Y:S01]  /*5500*/  @!UPT UIADD3 URZ, UPT, UPT, URZ, URZ, URZ ;  /* 0x000000fffffff290 */ /* 0x000fe2000fffe0ff */
[----:B-1----:R-:W-:Y:S02]  /*5510*/  @P0 SHF.R.U32.HI R0, RZ, 0x10, R5 ;  /* 0x00000010ff000819 */ /* 0x002fe40000011605 */
        /* <DEDUP_REMOVED lines=12> */
[----:B------:R-:W2:Y:S01]  /*55e0*/  LDCU UR12, c[0x0][0xb20] ;  /* 0x00016400ff0c77ac */ /* 0x000ea20008000800 */
[----:B------:R-:W-:Y:S02]  /*55f0*/  UIMAD.WIDE.U32 UR4, UR53, UR59, URZ ;  /* 0x0000003b350472a5 */ /* 0x000fe4000f8e00ff */
[----:B------:R-:W-:Y:S02]  /*5600*/  UIMAD.WIDE.U32 UR6, UR60, UR56, URZ ;  /* 0x000000383c0672a5 */ /* 0x000fe4000f8e00ff */
[----:B------:R-:W-:Y:S02]  /*5610*/  UISETP.NE.AND UP0, UPT, UR58, 0x1, UPT ;  /* 0x000000013a00788c */ /* 0x000fe4000bf05270 */
[----:B------:R-:W-:Y:S02]  /*5620*/  UIMAD.WIDE.U32 UR8, UR37, UR59, URZ ;  /* 0x0000003b250872a5 */ /* 0x000fe4000f8e00ff */
[----:B------:R-:W-:Y:S02]  /*5630*/  UIMAD.WIDE.U32 UR10, UR38, UR56, URZ ;  /* 0x00000038260a72a5 */ /* 0x000fe4000f8e00ff */
[----:B------:R-:W-:Y:S02]  /*5640*/  UISETP.NE.AND UP1, UPT, UR43, 0x1, UPT ;  /* 0x000000012b00788c */ /* 0x000fe4000bf25270 */
[----:B------:R-:W-:Y:S01]  /*5650*/  UISETP.NE.AND UP2, UPT, UR42, 0x1, UPT ;  /* 0x000000012a00788c */ /* 0x000fe2000bf45270 */
[----:B------:R-:W-:Y:S02]  /*5660*/  UMOV UR4, UR5 ;  /* 0x0000000500047c82 */ /* 0x000fe40008000000 */
[----:B--2---:R-:W-:Y:S03]  /*5670*/  USHF.R.U32.HI UR5, URZ, UR12, UR4 ;  /* 0x0000000cff057299 */ /* 0x004fe60008011604 */
[----:B------:R-:W-:Y:S02]  /*5680*/  UMOV UR4, UR7 ;  /* 0x0000000700047c82 */ /* 0x000fe40008000000 */
[----:B------:R-:W-:Y:S02]  /*5690*/  USHF.R.U32.HI UR7, URZ, UR57, UR4 ;  /* 0x00000039ff077299 */ /* 0x000fe40008011604 */
[----:B------:R-:W-:Y:S02]  /*56a0*/  USEL UR4, UR53, UR5, !UP0 ;  /* 0x0000000535047287 */ /* 0x000fe4000c000000 */
[----:B------:R-:W-:Y:S01]  /*56b0*/  USEL UR7, UR60, UR7, !UP1 ;  /* 0x000000073c077287 */ /* 0x000fe2000c800000 */
[----:B------:R-:W-:Y:S01]  /*56c0*/  UMOV UR5, UR9 ;  /* 0x0000000900057c82 */ /* 0x000fe20008000000 */
[----:B------:R-:W-:Y:S02]  /*56d0*/  UIMAD.WIDE.U32 UR8, UR4, UR40, URZ ;  /* 0x00000028040872a5 */ /* 0x000fe4000f8e00ff */
[----:B------:R-:W-:Y:S03]  /*56e0*/  USHF.R.U32.HI UR6, URZ, UR12, UR5 ;  /* 0x0000000cff067299 */ /* 0x000fe60008011605 */
[----:B------:R-:W-:Y:S01]  /*56f0*/  UMOV UR5, UR11 ;  /* 0x0000000b00057c82 */ /* 0x000fe20008000000 */
[----:B------:R-:W-:Y:S02]  /*5700*/  UIMAD.WIDE.U32 UR10, UR7, UR40, URZ ;  /* 0x00000028070a72a5 */ /* 0x000fe4000f8e00ff */
[----:B------:R-:W-:Y:S02]  /*5710*/  USHF.R.U32.HI UR12, URZ, UR57, UR5 ;  /* 0x00000039ff0c7299 */ /* 0x000fe40008011605 */
[----:B------:R-:W-:Y:S01]  /*5720*/  USEL UR6, UR37, UR6, !UP0 ;  /* 0x0000000625067287 */ /* 0x000fe2000c000000 */
[----:B------:R-:W-:Y:S02]  /*5730*/  UMOV UR5, UR9 ;  /* 0x0000000900057c82 */ /* 0x000fe40008000000 */
[----:B------:R-:W-:Y:S01]  /*5740*/  UMOV UR10, UR11 ;  /* 0x0000000b000a7c82 */ /* 0x000fe20008000000 */
[----:B------:R-:W-:Y:S02]  /*5750*/  @UP2 USHF.R.U32.HI UR4, URZ, UR41, UR5 ;  /* 0x00000029ff042299 */ /* 0x000fe40008011605 */
[----:B------:R-:W-:Y:S02]  /*5760*/  @UP2 USHF.R.U32.HI UR7, URZ, UR41, UR10 ;  /* 0x00000029ff072299 */ /* 0x000fe4000801160a */
[----:B------:R-:W-:Y:S02]  /*5770*/  UIMAD UR4, UR42, UR4, URZ ;  /* 0x000000042a0472a4 */ /* 0x000fe4000f8e02ff */
        /* <DEDUP_REMOVED lines=8> */
[----:B------:R-:W-:Y:S02]  /*5800*/  USEL UR11, UR6, UR4, !UP2 ;  /* 0x00000004060b7287 */ /* 0x000fe4000d000000 */
[----:B------:R-:W-:Y:S02]  /*5810*/  UIADD3 UR8, UPT, UPT, -UR5, URZ, URZ ;  /* 0x000000ff05087290 */ /* 0x000fe4000fffe1ff */
[----:B------:R-:W-:Y:S01]  /*5820*/  UIADD3 UR10, UPT, UPT, -UR11, URZ, URZ ;  /* 0x000000ff0b0a7290 */ /* 0x000fe2000fffe1ff */
[----:B------:R-:W-:Y:S01]  /*5830*/  @!UP0 UMOV UR4, UR9 ;  /* 0x0000000900048c82 */ /* 0x000fe20008000000 */
[----:B------:R-:W-:Y:S02]  /*5840*/  UIADD3 UR9, UPT, UPT, -UR6, URZ, URZ ;  /* 0x000000ff06097290 */ /* 0x000fe4000fffe1ff */
[----:B------:R-:W-:Y:S02]  /*5850*/  @!UP0 USHF.R.U32.HI UR4, URZ, UR41, UR4 ;  /* 0x00000029ff048299 */ /* 0x000fe40008011604 */
[----:B------:R-:W-:Y:S02]  /*5860*/  UIMAD UR10, UR42, UR10, UR6 ;  /* 0x0000000a2a0a72a4 */ /* 0x000fe4000f8e0206 */
[----:B------:R-:W-:Y:S04]  /*5870*/  @!UP0 USEL UR4, UR5, UR4, !UP2 ;  /* 0x0000000405048287 */ /* 0x000fe8000d000000 */
[----:B------:R-:W-:Y:S02]  /*5880*/  @!UP0 UIMAD UR10, UR7, UR10, UR4 ;  /* 0x0000000a070a82a4 */ /* 0x000fe4000f8e0204 */
[----:B------:R-:W-:Y:S02]  /*5890*/  @!UP0 UIADD3 UR11, UPT, UPT, UR11, -UR4, URZ ;  /* 0x800000040b0b8290 */ /* 0x000fe4000fffe0ff */
[----:B------:R-:W-:Y:S02]  /*58a0*/  UIMAD UR7, UR43, UR8, UR38 ;  /* 0x000000082b0772a4 */ /* 0x000fe4000f8e0226 */
[----:B------:R-:W-:Y:S02]  /*58b0*/  @!UP0 UIMAD UR6, UR11, UR42, UR5 ;  /* 0x0000002a0b0682a4 */ /* 0x000fe4000f8e0205 */
[----:B------:R-:W-:Y:S01]  /*58c0*/  UIMAD UR4, UR58, UR9, UR37 ;  /* 0x000000093a0472a4 */ /* 0x000fe2000f8e0225 */
[----:B------:R-:W-:Y:S02]  /*58d0*/  @!UP0 UMOV UR5, UR10 ;  /* 0x0000000a00058c82 */ /* 0x000fe40008000000 */
[----:B------:R-:W-:Y:S02]  /*58e0*/  UIMAD UR38, UR5, UR43, UR7 ;  /* 0x0000002b052672a4 */ /* 0x000fe4000f8e0207 */
[----:B------:R-:W-:Y:S11]  /*58f0*/  UIMAD UR37, UR6, UR58, UR4 ;  /* 0x0000003a062572a4 */ /* 0x000ff6000f8e0204 */
[----:B------:R-:W-:Y:S01]  /*5900*/  @!UPT UIADD3 URZ, UPT, UPT, URZ, URZ, URZ ;  /* 0x000000fffffff290 */ /* 0x000fe2000fffe0ff */
.L_x_93:
[----:B------:R-:W-:Y:S01]  /*5910*/  UISETP.NE.AND UP0, UPT, UR39, 0x1, UPT ;  /* 0x000000012700788c */ /* 0x000fe2000bf05270 */
[----:B------:R-:W-:Y:S01]  /*5920*/  LOP3.LUT P0, RZ, R84, 0x1b0, RZ, 0xc0, !PT ;  /* 0x000001b054ff7812 */ /* 0x000fe2000780c0ff */
[----:B------:R-:W-:Y:S01]  /*5930*/  USHF.L.U32 UR50, UR16, 0x7, URZ ;  /* 0x0000000710327899 */ /* 0x000fe200080006ff */
[----:B------:R-:W-:Y:S01]  /*5940*/  BSSY.RECONVERGENT B6, `(.L_x_94) ;  /* 0x0000034000067945 */ /* 0x000fe20003800200 */
[----:B------:R-:W-:Y:S01]  /*5950*/  USHF.L.U32 UR49, UR20, 0x7, URZ ;  /* 0x0000000714317899 */ /* 0x000fe200080006ff */
[----:B------:R-:W-:Y:S06]  /*5960*/  IADD3 R86, PT, PT, R86, 0x1, RZ ;  /* 0x0000000156567810 */ /* 0x000fec0007ffe0ff */
[----:B------:R-:W2:Y:S01]  /*5970*/  @!UP0 LDCU.128 UR12, c[0x0][0xb10] ;  /* 0x00016200ff0c87ac */ /* 0x000ea20008000c00 */
[----:B------:R-:W3:Y:S01]  /*5980*/  @!UP0 LDCU UR5, c[0x0][0xb0c] ;  /* 0x00016180ff0587ac */ /* 0x000ee20008000800 */
[----:B------:R-:W4:Y:S01]  /*5990*/  @!UP0 LDCU UR10, c[0x0][0xb20] ;  /* 0x00016400ff0a87ac */ /* 0x000f220008000800 */
[----:B--2---:R-:W-:Y:S02]  /*59a0*/  UIMAD.WIDE.U32 UR8, UR38, UR12, URZ ;  /* 0x0000000c260872a5 */ /* 0x004fe4000f8e00ff */
[----:B------:R-:W-:Y:S02]  /*59b0*/  UIMAD.WIDE.U32 UR6, UR37, UR15, URZ ;  /* 0x0000000f250672a5 */ /* 0x000fe4000f8e00ff */
[----:B------:R-:W-:Y:S03]  /*59c0*/  @!UP0 UISETP.NE.AND UP1, UPT, UR14, 0x1, UPT ;  /* 0x000000010e00888c */ /* 0x000fe6000bf25270 */
[----:B------:R-:W-:Y:S01]  /*59d0*/  @!UP0 UMOV UR4, UR9 ;  /* 0x0000000900048c82 */ /* 0x000fe20008000000 */
[----:B---3--:R-:W-:Y:S02]  /*59e0*/  @!UP0 UISETP.NE.AND UP2, UPT, UR5, 0x1, UPT ;  /* 0x000000010500888c */ /* 0x008fe4000bf45270 */
[----:B------:R-:W-:Y:S01]  /*59f0*/  @!UP0 USHF.R.U32.HI UR4, URZ, UR13, UR4 ;  /* 0x0000000dff048299 */ /* 0x000fe20008011604 */
[----:B------:R-:W-:Y:S02]  /*5a00*/  @!UP0 UMOV UR6, UR7 ;  /* 0x0000000700068c82 */ /* 0x000fe40008000000 */
[----:B----4-:R-:W-:Y:S02]  /*5a10*/  @!UP0 USHF.R.U32.HI UR6, URZ, UR10, UR6 ;  /* 0x0000000aff068299 */ /* 0x010fe40008011606 */
[----:B------:R-:W-:Y:S02]  /*5a20*/  @!UP0 USEL UR7, UR38, UR4, !UP2 ;  /* 0x0000000426078287 */ /* 0x000fe4000d000000 */
[----:B------:R-:W-:Y:S04]  /*5a30*/  @!UP0 USEL UR6, UR37, UR6, !UP1 ;  /* 0x0000000625068287 */ /* 0x000fe8000c800000 */
[----:B------:R-:W-:Y:S02]  /*5a40*/  @!UP0 UIADD3 UR4, UPT, UPT, -UR7, UR6, URZ ;  /* 0x0000000607048290 */ /* 0x000fe4000fffe1ff */
[----:B------:R-:W-:Y:S02]  /*5a50*/  @!UP0 UIADD3 UR6, UPT, UPT, UR7, -UR6, URZ ;  /* 0x8000000607068290 */ /* 0x000fe4000fffe0ff */
[----:B------:R-:W-:Y:S02]  /*5a60*/  @!UP0 UIMAD UR38, UR4, UR5, UR38 ;  /* 0x00000005042682a4 */ /* 0x000fe4000f8e0226 */
[----:B------:R-:W-:Y:S01]  /*5a70*/  @!UP0 UIMAD UR37, UR6, UR14, UR37 ;  /* 0x0000000e062582a4 */ /* 0x000fe2000f8e0225 */
[----:B------:R-:W-:Y:S11]  /*5a80*/  @!P0 BRA `(.L_x_95) ;  /* 0x00000000007c8947 */ /* 0x000ff60003800000 */
[----:B------:R-:W2:Y:S01]  /*5a90*/  LDCU.64 UR8, c[0x4][0x80] ;  /* 0x01001000ff0877ac */ /* 0x000ea20008000a00 */
[----:B------:R-:W-:Y:S01]  /*5aa0*/  MOV R2, 0x0 ;  /* 0x0000000000027802 */ /* 0x000fe20000000f00 */
[----:B------:R-:W-:Y:S02]  /*5ab0*/  HFMA2 R12, -RZ, RZ, 0, 5.9604644775390625e-08 ;  /* 0x00000001ff0c7431 */ /* 0x000fe400000001ff */
[----:B------:R-:W-:Y:S01]  /*5ac0*/  IMAD.MOV.U32 R8, RZ, RZ, 0x70 ;  /* 0x00000070ff087424 */ /* 0x000fe200078e00ff */
[----:B------:R3:W4:Y:S01]  /*5ad0*/  LDC.64 R14, c[0x4][R2] ;  /* 0x01000000020e7b82 */ /* 0x0007220000000a00 */
[----:B------:R-:W1:Y:S01]  /*5ae0*/  LDCU.64 UR6, c[0x4][0x88] ;  /* 0x01001100ff0677ac */ /* 0x000e620008000a00 */
[----:B------:R-:W-:Y:S01]  /*5af0*/  IMAD.MOV.U32 R13, RZ, RZ, RZ ;  /* 0x000000ffff0d7224 */ /* 0x000fe200078e00ff */
[----:B------:R-:W1:Y:S01]  /*5b00*/  LDCU.64 UR4, c[0x4][0x8] ;  /* 0x01000100ff0477ac */ /* 0x000e620008000a00 */
[----:B--2---:R-:W-:Y:S01]  /*5b10*/  MOV R5, UR9 ;  /* 0x0000000900057c02 */ /* 0x004fe20008000f00 */
[----:B------:R-:W-:Y:S01]  /*5b20*/  IMAD.U32 R4, RZ, RZ, UR8 ;  /* 0x00000008ff047e24 */ /* 0x000fe2000f8e00ff */
[----:B-1----:R-:W-:Y:S01]  /*5b30*/  MOV R7, UR7 ;  /* 0x0000000700077c02 */ /* 0x002fe20008000f00 */
[----:B------:R-:W-:Y:S01]  /*5b40*/  IMAD.U32 R6, RZ, RZ, UR6 ;  /* 0x00000006ff067e24 */ /* 0x000fe2000f8e00ff */
[----:B------:R-:W-:Y:S01]  /*5b50*/  MOV R11, UR5 ;  /* 0x00000005000b7c02 */ /* 0x000fe20008000f00 */
[----:B------:R-:W-:Y:S02]  /*5b60*/  IMAD.U32 R10, RZ, RZ, UR4 ;  /* 0x00000004ff0a7e24 */ /* 0x000fe4000f8e00ff */
[----:B------:R-:W-:Y:S07]  /*5b70*/  LEPC R20, `(.L_x_96) ;  /* 0x000000001014794e */ /* 0x000fee0000000000 */
[----:B---345:R-:W-:Y:S05]  /*5b80*/  CALL.ABS.NOINC R14 ;  /* 0x000000000e007343 */ /* 0x038fea0003c00000 */
.L_x_96:
[----:B------:R-:W1:Y:S01]  /*5b90*/  LDCU.64 UR8, c[0x4][0x80] ;  /* 0x01001000ff0877ac */ /* 0x000e620008000a00 */
[----:B------:R-:W2:Y:S01]  /*5ba0*/  LDC.64 R2, c[0x4][R2] ;  /* 0x0100000002027b82 */ /* 0x000ea20000000a00 */
[----:B------:R-:W-:Y:S02]  /*5bb0*/  HFMA2 R12, -RZ, RZ, 0, 5.9604644775390625e-08 ;  /* 0x00000001ff0c7431 */ /* 0x000fe400000001ff */
[----:B------:R-:W-:Y:S02]  /*5bc0*/  IMAD.MOV.U32 R8, RZ, RZ, 0x70 ;  /* 0x00000070ff087424 */ /* 0x000fe400078e00ff */
[----:B------:R-:W-:Y:S01]  /*5bd0*/  IMAD.MOV.U32 R13, RZ, RZ, RZ ;  /* 0x000000ffff0d7224 */ /* 0x000fe200078e00ff */
[----:B------:R-:W3:Y:S01]  /*5be0*/  LDCU.64 UR6, c[0x4][0x88] ;  /* 0x01001100ff0677ac */ /* 0x000ee20008000a00 */
[----:B------:R-:W4:Y:S01]  /*5bf0*/  LDCU.64 UR4, c[0x4][0x8] ;  /* 0x01000100ff0477ac */ /* 0x000f220008000a00 */
[----:B-1----:R-:W-:Y:S02]  /*5c00*/  MOV R4, UR8 ;  /* 0x0000000800047c02 */ /* 0x002fe40008000f00 */
[----:B------:R-:W-:Y:S02]  /*5c10*/  MOV R5, UR9 ;  /* 0x0000000900057c02 */ /* 0x000fe40008000f00 */
[----:B---3--:R-:W-:Y:S01]  /*5c20*/  MOV R7, UR7 ;  /* 0x0000000700077c02 */ /* 0x008fe20008000f00 */
[----:B------:R-:W-:Y:S01]  /*5c30*/  IMAD.U32 R6, RZ, RZ, UR6 ;  /* 0x00000006ff067e24 */ /* 0x000fe2000f8e00ff */
[----:B----4-:R-:W-:Y:S01]  /*5c40*/  MOV R11, UR5 ;  /* 0x00000005000b7c02 */ /* 0x010fe20008000f00 */
[----:B------:R-:W-:Y:S02]  /*5c50*/  IMAD.U32 R10, RZ, RZ, UR4 ;  /* 0x00000004ff0a7e24 */ /* 0x000fe4000f8e00ff */
[----:B------:R-:W-:Y:S07]  /*5c60*/  LEPC R20, `(.L_x_95) ;  /* 0x000000001014794e */ /* 0x000fee0000000000 */
[----:B--2---:R-:W-:Y:S05]  /*5c70*/  CALL.ABS.NOINC R2 ;  /* 0x0000000002007343 */ /* 0x004fea0003c00000 */
.L_x_95:
[----:B------:R-:W-:Y:S05]  /*5c80*/  BSYNC.RECONVERGENT B6 ;  /* 0x0000000000067941 */ /* 0x000fea0003800200 */
.L_x_94:
[----:B------:R-:W-:Y:S02]  /*5c90*/  R2UR UR6, R83 ;  /* 0x00000000530672ca */ /* 0x000fe400000e0000 */
[----:B------:R-:W-:Y:S02]  /*5ca0*/  R2UR UR5, R97 ;  /* 0x00000000610572ca */ /* 0x000fe400000e0000 */
[----:B------:R-:W-:Y:S02]  /*5cb0*/  R2UR UR4, R96 ;  /* 0x00000000600472ca */ /* 0x000fe400000e0000 */
[----:B------:R-:W-:Y:S02]  /*5cc0*/  ISETP.NE.U32.AND P4, PT, R78, RZ, PT ;  /* 0x000000ff4e00720c */ /* 0x000fe40003f85070 */
[----:B------:R-:W-:Y:S02]  /*5cd0*/  ISETP.NE.U32.AND P2, PT, RZ, UR54, PT ;  /* 0x00000036ff007c0c */ /* 0x000fe4000bf45070 */
[----:B------:R-:W-:Y:S02]  /*5ce0*/  ISETP.NE.AND.EX P4, PT, R79, RZ, PT, P4 ;  /* 0x000000ff4f00720c */ /* 0x000fe40003f85340 */
[----:B------:R-:W-:Y:S01]  /*5cf0*/  ISETP.NE.AND.EX P2, PT, RZ, UR55, PT, P2 ;  /* 0x00000037ff007c0c */ /* 0x000fe2000bf45320 */
[----:B------:R-:W-:Y:S02]  /*5d00*/  UISETP.NE.AND UP2, UPT, UR6, URZ, UPT ;  /* 0x000000ff0600728c */ /* 0x000fe4000bf45270 */
[----:B------:R-:W-:Y:S04]  /*5d10*/  UISETP.NE.U32.AND UP0, UPT, UR5, URZ, UPT ;  /* 0x000000ff0500728c */ /* 0x000fe8000bf05070 */
[----:B------:R-:W-:Y:S01]  /*5d20*/  UISETP.NE.AND.EX UP1, UPT, UR4, URZ, UPT, UP0 ;  /* 0x000000ff0400728c */ /* 0x000fe2000bf25300 */
[----:B------:R-:W-:Y:S01]  /*5d30*/  PLOP3.LUT P1, PT, PT, PT, UP2, 0x80, 0x8 ;  /* 0x000000000008781c */ /* 0x000fe20003f2f028 */
[----:B------:R-:W-:Y:S03]  /*5d40*/  UPLOP3.LUT UP0, UPT, UPT, UPT, UPT, 0x40, 0x4 ;  /* 0x000000000004789c */ /* 0x000fe60003f0e870 */
[----:B------:R-:W-:Y:S06]  /*5d50*/  @UP2 UPLOP3.LUT UP0, UPT, UPT, UPT, UP1, 0x80, 0x8 ;  /* 0x000000000008289c */ /* 0x000fec0003f0f010 */
[----:B------:R-:W-:Y:S01]  /*5d60*/  PLOP3.LUT P0, PT, PT, PT, UP0, 0x80, 0x8 ;  /* 0x000000000008781c */ /* 0x000fe20003f0f008 */
[----:B------:R-:W-:Y:S01]  /*5d70*/  @!UPT UIADD3 URZ, UPT, UPT, URZ, URZ, URZ ;  /* 0x000000fffffff290 */ /* 0x000fe2000fffe0ff */
[----:B------:R-:W-:Y:S11]  /*5d80*/  BRA.U !UP1, `(.L_x_97) ;  /* 0x0000000109407547 */ /* 0x000ff6000b800000 */
[----:B------:R-:W-:Y:S01]  /*5d90*/  UISETP.NE.U32.AND UP0, UPT, UR54, URZ, UPT ;  /* 0x000000ff3600728c */ /* 0x000fe2000bf05070 */
[----:B------:R-:W-:Y:S01]  /*5da0*/  R2UR UR6, R97 ;  /* 0x00000000610672ca */ /* 0x000fe200000e0000 */
[----:B------:R-:W2:Y:S01]  /*5db0*/  LDCU.64 UR8, c[0x0][0x358] ;  /* 0x00006b00ff0877ac */ /* 0x000ea20008000a00 */
[----:B------:R-:W-:Y:S02]  /*5dc0*/  HFMA2 R80, -RZ, RZ, 0, 5.9604644775390625e-08 ;  /* 0x00000001ff507431 */ /* 0x000fe400000001ff */
[----:B-1----:R-:W-:Y:S01]  /*5dd0*/  IMAD.MOV.U32 R0, RZ, RZ, 0x1 ;  /* 0x00000001ff007424 */ /* 0x002fe200078e00ff */
[----:B------:R-:W-:Y:S06]  /*5de0*/  UISETP.NE.AND.EX UP0, UPT, UR55, URZ, UPT, UP0 ;  /* 0x000000ff3700728c */ /* 0x000fec000bf05300 */
[----:B------:R-:W-:Y:S05]  /*5df0*/  PLOP3.LUT P3, PT, PT, PT, UP0, 0x80, 0x8 ;  /* 0x000000000008781c */ /* 0x000fea0003f6f008 */
[----:B------:R-:W1:Y:S01]  /*5e00*/  @UP0 LDCU.64 UR4, c[0x0][0x888] ;  /* 0x00011100ff0407ac */ /* 0x000e620008000a00 */
[----:B------:R-:W-:Y:S07]  /*5e10*/  @UP0 UIMAD UR6, UR36, UR6, URZ ;  /* 0x00000006240602a4 */ /* 0x000fee000f8e02ff */
[----:B------:R-:W-:Y:S01]  /*5e20*/  @!P3 PRMT R80, R0, 0x7610, R80 ;  /* 0x000076100050b816 */ /* 0x000fe20000000050 */
[----:B-1----:R-:W-:Y:S06]  /*5e30*/  @UP0 UIMAD.WIDE UR4, UR6, 0x4, UR4 ;  /* 0x00000004060408a5 */ /* 0x002fec000f8e0204 */
[----:B------:R-:W-:Y:S02]  /*5e40*/  IMAD.U32 R2, RZ, RZ, UR4 ;  /* 0x00000004ff027e24 */ /* 0x000fe4000f8e00ff */
[----:B------:R-:W-:Y:S03]  /*5e50*/  IMAD.U32 R3, RZ, RZ, UR5 ;  /* 0x00000005ff037e24 */ /* 0x000fe6000f8e00ff */
[----:B------:R-:W1:Y:S02]  /*5e60*/  @!UP0 LDCU UR4, c[0x0][0x880] ;  /* 0x00011000ff0487ac */ /* 0x000e640008000800 */
[----:B--2--5:R2:W5:Y:S02]  /*5e70*/  @P3 LDG.E R41, desc[UR8][R2.64] ;  /* 0x0000000802293981 */ /* 0x024564000c1e1900 */
[----:B-12---:R-:W-:Y:S02]  /*5e80*/  @!P3 MOV R41, UR4 ;  /* 0x000000040029bc02 */ /* 0x006fe40008000f00 */
.L_x_97:
[----:B------:R-:W-:Y:S05]  /*5e90*/  @!P4 BRA `(.L_x_98) ;  /* 0x000000000024c947 */ /* 0x000fea0003800000 */
[----:B------:R-:W-:Y:S01]  /*5ea0*/  ISETP.NE.U32.AND P3, PT, R76, RZ, PT ;  /* 0x000000ff4c00720c */ /* 0x000fe20003f65070 */
[----:B------:R-:W2:Y:S03]  /*5eb0*/  LDCU.64 UR4, c[0x0][0x358] ;  /* 0x00006b00ff0477ac */ /* 0x000ea60008000a00 */
[----:B------:R-:W-:Y:S11]  /*5ec0*/  ISETP.NE.AND.EX P3, PT, R77, RZ, PT, P3 ;  /* 0x000000ff4d00720c */ /* 0x000ff60003f65330 */
[----:B------:R-:W-:Y:S02]  /*5ed0*/  @!UPT UIADD3 URZ, UPT, UPT, URZ, URZ, URZ ;  /* 0x000000fffffff290 */ /* 0x000fe4000fffe0ff */
[----:B------:R-:W3:Y:S01]  /*5ee0*/  @P3 LDC.64 R2, c[0x0][0x8a8] ;  /* 0x00022a00ff023b82 */ /* 0x000ee20000000a00 */
[----:B-1----:R-:W-:Y:S04]  /*5ef0*/  @P3 IMAD R0, R78, UR36, RZ ;  /* 0x000000244e003c24 */ /* 0x002fe8000f8e02ff */
[----:B---3--:R-:W-:Y:S05]  /*5f00*/  @P3 IMAD.WIDE R2, R0, 0x4, R2 ;  /* 0x0000000400023825 */ /* 0x008fea00078e0202 */
[----:B--2--5:R2:W5:Y:S02]  /*5f10*/  @P3 LDG.E R38, desc[UR4][R2.64] ;  /* 0x0000000402263981 */ /* 0x024564000c1e1900 */
[----:B--2---:R-:W3:Y:S02]  /*5f20*/  @!P3 LDC R38, c[0x0][0x8a0] ;  /* 0x00022800ff26bb82 */ /* 0x004ee40000000800 */
.L_x_98:
[----:B-----5:R-:W-:Y:S01]  /*5f30*/  FSETP.NEU.AND P3, PT, R41, RZ, PT ;  /* 0x000000ff2900720b */ /* 0x020fe20003f6d000 */
[----:B------:R-:W-:Y:S01]  /*5f40*/  BSSY B1, `(.L_x_99) ;  /* 0x0000039000017945 */ /* 0x000fe20003800000 */
[----:B------:R-:W-:Y:S01]  /*5f50*/  SEL R3, RZ, 0xffffffff, P2 ;  /* 0xffffffffff037807 */ /* 0x000fe20001000000 */
[----:B------:R-:W-:Y:S01]  /*5f60*/  IMAD.MOV.U32 R47, RZ, RZ, 0x1 ;  /* 0x00000001ff2f7424 */ /* 0x000fe200078e00ff */
[----:B------:R-:W-:Y:S01]  /*5f70*/  @P1 LOP3.LUT P2, RZ, R80, 0xff, RZ, 0xc0, !PT ;  /* 0x000000ff50ff1812 */ /* 0x000fe2000784c0ff */
[----:B------:R-:W-:Y:S01]  /*5f80*/  IMAD R39, R36, 0x80, R37 ;  /* 0x0000008024277824 */ /* 0x000fe200078e0225 */
[----:B------:R-:W-:Y:S01]  /*5f90*/  @P1 SEL R2, RZ, 0xffffffff, P3 ;  /* 0xffffffffff021807 */ /* 0x000fe20001800000 */
[----:B------:R-:W-:Y:S01]  /*5fa0*/  IMAD R87, R94, -0x10, R92 ;  /* 0xfffffff05e577824 */ /* 0x000fe200078e025c */
[----:B------:R-:W-:Y:S01]  /*5fb0*/  LOP3.LUT R90, R90, 0x1, RZ, 0x3c, !PT ;  /* 0x000000015a5a7812 */ /* 0x000fe200078e3cff */
[----:B------:R-:W-:Y:S01]  /*5fc0*/  IMAD.MOV.U32 R46, RZ, RZ, RZ ;  /* 0x000000ffff2e7224 */ /* 0x000fe200078e00ff */
[----:B------:R-:W-:Y:S02]  /*5fd0*/  @P0 SEL R2, R3, R2, !P2 ;  /* 0x0000000203020207 */ /* 0x000fe40005000000 */
[----:B------:R-:W-:Y:S02]  /*5fe0*/  CS2R R74, SRZ ;  /* 0x00000000004a7805 */ /* 0x000fe4000001ff00 */
[----:B------:R-:W-:Y:S02]  /*5ff0*/  LEA R99, R36, UR44, 0x3 ;  /* 0x0000002c24637c11 */ /* 0x000fe4000f8e18ff */
[----:B------:R-:W-:Y:S02]  /*6000*/  CS2R R72, SRZ ;  /* 0x0000000000487805 */ /* 0x000fe4000001ff00 */
[----:B------:R-:W-:Y:S02]  /*6010*/  @P1 LOP3.LUT R2, R2, 0x1, RZ, 0xc0, !PT ;  /* 0x0000000102021812 */ /* 0x000fe400078ec0ff */
[----:B------:R-:W-:Y:S02]  /*6020*/  CS2R R66, SRZ ;  /* 0x0000000000427805 */ /* 0x000fe4000001ff00 */
[----:B-1----:R-:W-:Y:S02]  /*6030*/  SHF.L.U32 R0, R89, 0x1f, RZ ;  /* 0x0000001f59007819 */ /* 0x002fe400000006ff */
[----:B------:R-:W-:Y:S02]  /*6040*/  CS2R R64, SRZ ;  /* 0x0000000000407805 */ /* 0x000fe4000001ff00 */
[----:B------:R-:W-:Y:S02]  /*6050*/  ISETP.NE.U32.OR P5, PT, R2, 0x1, !P1 ;  /* 0x000000010200780c */ /* 0x000fe40004fa5470 */
[----:B------:R-:W-:Y:S02]  /*6060*/  CS2R R58, SRZ ;  /* 0x00000000003a7805 */ /* 0x000fe4000001ff00 */
[----:B------:R-:W-:Y:S02]  /*6070*/  PLOP3.LUT P2, PT, PT, PT, UP1, 0x80, 0x8 ;  /* 0x000000000008781c */ /* 0x000fe40003f4f018 */
[----:B------:R-:W-:Y:S02]  /*6080*/  CS2R R56, SRZ ;  /* 0x0000000000387805 */ /* 0x000fe4000001ff00 */
[----:B------:R-:W-:Y:S02]  /*6090*/  LOP3.LUT P4, R85, R80, 0xff, RZ, 0xc0, !PT ;  /* 0x000000ff50557812 */ /* 0x000fe4000788c0ff */
[----:B------:R-:W-:Y:S02]  /*60a0*/  CS2R R50, SRZ ;  /* 0x0000000000327805 */ /* 0x000fe4000001ff00 */
[----:B------:R-:W-:Y:S02]  /*60b0*/  SEL R2, RZ, 0xffffffff, P3 ;  /* 0xffffffffff027807 */ /* 0x000fe40001800000 */
[----:B------:R-:W-:Y:S02]  /*60c0*/  CS2R R48, SRZ ;  /* 0x0000000000307805 */ /* 0x000fe4000001ff00 */
[----:B------:R-:W-:Y:S02]  /*60d0*/  P2R R98, PR, RZ, 0x20 ;  /* 0x00000020ff627803 */ /* 0x000fe40000000000 */
[----:B------:R-:W-:Y:S02]  /*60e0*/  @P5 SHF.L.U32 R4, R90, 0x1f, RZ ;  /* 0x0000001f5a045819 */ /* 0x000fe400000006ff */
[----:B------:R-:W-:Y:S02]  /*60f0*/  @P2 SEL R2, R3, R2, !P4 ;  /* 0x0000000203022207 */ /* 0x000fe40006000000 */
[----:B------:R-:W1:Y:S02]  /*6100*/  @P5 SYNCS.PHASECHK.TRANS64.TRYWAIT P1, [UR44+0x60], R4 ;  /* 0x00006004ff0055a7 */ /* 0x000e64000802112c */
[----:B------:R-:W-:Y:S04]  /*6110*/  LOP3.LUT R2, R2, 0x1, RZ, 0xc0, !PT ;  /* 0x0000000102027812 */ /* 0x000fe800078ec0ff */
[----:B------:R-:W-:Y:S04]  /*6120*/  ISETP.NE.U32.AND P2, PT, R2, 0x1, PT ;  /* 0x000000010200780c */ /* 0x000fe80003f45070 */
[----:B------:R-:W-:Y:S01]  /*6130*/  P2R R60, PR, RZ, 0x4 ;  /* 0x00000004ff3c7803 */ /* 0x000fe20000000000 */
[----:B------:R2:W4:Y:S01]  /*6140*/  SYNCS.PHASECHK.TRANS64.TRYWAIT P0, [R99+URZ+0xd0], R0 ;  /* 0x0000d000630075a7 */ /* 0x00052200080011ff */
[----:B-1----:R-:W-:Y:S01]  /*6150*/  @P5 SEL R47, RZ, 0x1, !P1 ;  /* 0x00000001ff2f5807 */ /* 0x002fe20004800000 */
[----:B--2---:R-:W-:Y:S06]  /*6160*/  @!P5 BRA `(.L_x_100) ;  /* 0x000000000058d947 */ /* 0x004fec0003800000 */
[----:B------:R-:W-:Y:S01]  /*6170*/  IMAD.MOV.U32 R75, RZ, RZ, RZ ;  /* 0x000000ffff4b7224 */ /* 0x000fe200078e00ff */
[----:B------:R-:W-:Y:S01]  /*6180*/  ISETP.NE.AND P1, PT, R47, RZ, PT ;  /* 0x000000ff2f00720c */ /* 0x000fe20003f25270 */
[----:B------:R-:W-:Y:S01]  /*6190*/  BSSY B0, `(.L_x_101) ;  /* 0x000000c000007945 */ /* 0x000fe20003800000 */
[----:B------:R-:W-:Y:S02]  /*61a0*/  CS2R R50, SRZ ;  /* 0x0000000000327805 */ /* 0x000fe4000001ff00 */
[----:B------:R-:W-:Y:S02]  /*61b0*/  CS2R R48, SRZ ;  /* 0x0000000000307805 */ /* 0x000fe4000001ff00 */
[----:B------:R-:W-:Y:S02]  /*61c0*/  CS2R R58, SRZ ;  /* 0x00000000003a7805 */ /* 0x000fe4000001ff00 */
[----:B------:R-:W-:Y:S02]  /*61d0*/  CS2R R56, SRZ ;  /* 0x0000000000387805 */ /* 0x000fe4000001ff00 */
[----:B------:R-:W-:Y:S02]  /*61e0*/  CS2R R66, SRZ ;  /* 0x0000000000427805 */ /* 0x000fe4000001ff00 */
[----:B------:R-:W-:Y:S02]  /*61f0*/  CS2R R64, SRZ ;  /* 0x0000000000407805 */ /* 0x000fe4000001ff00 */
[----:B------:R-:W-:Y:S01]  /*6200*/  CS2R R72, SRZ ;  /* 0x0000000000487805 */ /* 0x000fe2000001ff00 */
[----:B------:R-:W-:Y:S06]  /*6210*/  @P1 BRA `(.L_x_102) ;  /* 0x00000000000c1947 */ /* 0x000fec0003800000 */
[----:B------:R-:W-:Y:S04]  /*6220*/  SHF.L.U32 R3, R90, 0x1f, RZ ;  /* 0x0000001f5a037819 */ /* 0x000fe800000006ff */
[----:B------:R-:W1:Y:S02]  /*6230*/  SYNCS.PHASECHK.TRANS64.TRYWAIT P1, [UR44+0x60], R3 ;  /* 0x00006003ff0075a7 */ /* 0x000e64000802112c */
[----:B-1----:R-:W-:Y:S05]  /*6240*/  @!P1 BRA `(.L_x_103) ;  /* 0x0000003c00a89947 */ /* 0x002fea0003800000 */
.L_x_102:
[----:B------:R-:W-:Y:S05]  /*6250*/  BSYNC B0 ;  /* 0x0000000000007941 */ /* 0x000fea0003800000 */
.L_x_101:
[----:B------:R-:W-:Y:S01]  /*6260*/  ISETP.NE.AND P1, PT, R60, RZ, PT ;  /* 0x000000ff3c00720c */ /* 0x000fe20003f25270 */
[----:B------:R-:W-:Y:S11]  /*6270*/  HFMA2 R46, -RZ, RZ, 0, 5.9604644775390625e-08 ;  /* 0x00000001ff2e7431 */ /* 0x000ff600000001ff */
[----:B------:R-:W-:Y:S01]  /*6280*/  @!UPT UIADD3 URZ, UPT, UPT, URZ, URZ, URZ ;  /* 0x000000fffffff290 */ /* 0x000fe2000fffe0ff */
[----:B------:R2:W1:Y:S04]  /*6290*/  @P1 LDS.128 R48, [R93] ;  /* 0x000000005d301984 */ /* 0x0004680000000c00 */
[----:B------:R2:W1:Y:S04]  /*62a0*/  @P1 LDS.128 R56, [R92+0x10] ;  /* 0x000010005c381984 */ /* 0x0004680000000c00 */
[----:B------:R2:W1:Y:S04]  /*62b0*/  @P1 LDS.128 R64, [R91+0x20] ;  /* 0x000020005b401984 */ /* 0x0004680000000c00 */
[----:B------:R2:W1:Y:S02]  /*62c0*/  @P1 LDS.128 R72, [R87+0x30] ;  /* 0x0000300057481984 */ /* 0x0004640000000c00 */
.L_x_100:
[----:B------:R-:W-:Y:S05]  /*62d0*/  BSYNC B1 ;  /* 0x0000000000017941 */ /* 0x000fea0003800000 */
.L_x_99:
[----:B-1----:R-:W-:Y:S04]  /*62e0*/  SHF.R.U32.HI R2, RZ, 0x15, R39 ;  /* 0x00000015ff027819 */ /* 0x002fe80000011627 */
[----:B------:R-:W-:Y:S01]  /*62f0*/  LOP3.LUT P1, RZ, R2, 0x3, R81, 0x48, !PT ;  /* 0x0000000302ff7812 */ /* 0x000fe20007824851 */
[----:B------:R-:W-:Y:S01]  /*6300*/  @!UPT UIADD3 URZ, UPT, UPT, URZ, URZ, URZ ;  /* 0x000000fffffff290 */ /* 0x000fe2000fffe0ff */
[----:B----4-:R-:W-:Y:S11]  /*6310*/  @P0 BRA `(.L_x_104) ;  /* 0x0000000000080947 */ /* 0x010ff60003800000 */
[----:B------:R-:W1:Y:S02]  /*6320*/  SYNCS.PHASECHK.TRANS64.TRYWAIT P0, [R99+URZ+0xd0], R0 ;  /* 0x0000d000630075a7 */ /* 0x000e6400080011ff */
[----:B-1----:R-:W-:Y:S05]  /*6330*/  @!P0 BRA `(.L_x_105) ;  /* 0x0000003c00848947 */ /* 0x002fea0003800000 */
.L_x_104:
[----:B------:R-:W-:Y:S05]  /*6340*/  @!P1 BRA `(.L_x_106) ;  /* 0x0000000000409947 */ /* 0x000fea0003800000 */
[----:B------:R-:W4:Y:S01]  /*6350*/  LDCU.64 UR8, c[0x4][0x70] ;  /* 0x01000e00ff0877ac */ /* 0x000f220008000a00 */
[----:B------:R-:W-:Y:S01]  /*6360*/  MOV R3, 0x0 ;  /* 0x0000000000037802 */ /* 0x000fe20000000f00 */
[----:B------:R-:W-:Y:S02]  /*6370*/  HFMA2 R12, -RZ, RZ, 0, 5.9604644775390625e-08 ;  /* 0x00000001ff0c7431 */ /* 0x000fe400000001ff */
[----:B------:R-:W-:Y:S02]  /*6380*/  IMAD.MOV.U32 R8, RZ, RZ, 0x192 ;  /* 0x00000192ff087424 */ /* 0x000fe400078e00ff */
[----:B------:R-:W-:Y:S01]  /*6390*/  IMAD.MOV.U32 R13, RZ, RZ, RZ ;  /* 0x000000ffff0d7224 */ /* 0x000fe200078e00ff */
[----:B------:R-:W5:Y:S01]  /*63a0*/  LDCU.64 UR6, c[0x4][0x78] ;  /* 0x01000f00ff0677ac */ /* 0x000f620008000a00 */
[----:B------:R-:W1:Y:S01]  /*63b0*/  LDC.64 R2, c[0x4][R3] ;  /* 0x0100000003027b82 */ /* 0x000e620000000a00 */
[----:B------:R-:W2:Y:S01]  /*63c0*/  LDCU.64 UR4, c[0x4][0x10] ;  /* 0x01000200ff0477ac */ /* 0x000ea20008000a00 */
[----:B----4-:R-:W-:Y:S01]  /*63d0*/  MOV R5, UR9 ;  /* 0x0000000900057c02 */ /* 0x010fe20008000f00 */
[----:B------:R-:W-:Y:S01]  /*63e0*/  IMAD.U32 R4, RZ, RZ, UR8 ;  /* 0x00000008ff047e24 */ /* 0x000fe2000f8e00ff */
[----:B-----5:R-:W-:Y:S01]  /*63f0*/  MOV R7, UR7 ;  /* 0x0000000700077c02 */ /* 0x020fe20008000f00 */
[----:B------:R-:W-:Y:S01]  /*6400*/  IMAD.U32 R6, RZ, RZ, UR6 ;  /* 0x00000006ff067e24 */ /* 0x000fe2000f8e00ff */
[----:B--2---:R-:W-:Y:S01]  /*6410*/  MOV R11, UR5 ;  /* 0x00000005000b7c02 */ /* 0x004fe20008000f00 */
[----:B------:R-:W-:Y:S02]  /*6420*/  IMAD.U32 R10, RZ, RZ, UR4 ;  /* 0x00000004ff0a7e24 */ /* 0x000fe4000f8e00ff */
[----:B------:R-:W-:Y:S07]  /*6430*/  LEPC R20, `(.L_x_106) ;  /* 0x000000001014794e */ /* 0x000fee0000000000 */
[----:B-1-3--:R-:W-:Y:S05]  /*6440*/  CALL.ABS.NOINC R2 ;  /* 0x0000000002007343 */ /* 0x00afea0003c00000 */
.L_x_106:
[----:B------:R-:W-:Y:S05]  /*6450*/  WARPSYNC.ALL ;  /* 0x0000000000007948 */ /* 0x000fea0003800000 */
[----:B------:R-:W-:Y:S01]  /*6460*/  R2UR UR4, R39 ;  /* 0x00000000270472ca */ /* 0x000fe200000e0000 */
[--C-:B------:R-:W-:Y:S01]  /*6470*/  HADD2.F32 R40, -RZ, R48.reuse.H0_H0 ;  /* 0x20000030ff287230 */ /* 0x100fe20000004100 */
[----:B------:R-:W-:Y:S01]  /*6480*/  ISETP.NE.AND P0, PT, R95, RZ, PT ;  /* 0x000000ff5f00720c */ /* 0x000fe20003f05270 */
[----:B------:R-:W-:Y:S01]  /*6490*/  HADD2.F32 R43, -RZ, R48.H1_H1 ;  /* 0x30000030ff2b7230 */ /* 0x000fe20000004100 */
[----:B------:R-:W-:Y:S01]  /*64a0*/  BSSY.RECONVERGENT B0, `(.L_x_107) ;  /* 0x0000086000007945 */ /* 0x000fe20003800200 */
[----:B------:R-:W-:Y:S02]  /*64b0*/  HADD2.F32 R42, -RZ, R49.H0_H0 ;  /* 0x20000031ff2a7230 */ /* 0x000fe40000004100 */
[----:B------:R-:W-:Y:S02]  /*64c0*/  HADD2.F32 R45, -RZ, R51.H0_H0 ;  /* 0x20000033ff2d7230 */ /* 0x000fe40000004100 */
[----:B------:R-:W-:Y:S04]  /*64d0*/  HADD2.F32 R44, -RZ, R75.H1_H1 ;  /* 0x3000004bff2c7230 */ /* 0x000fe80000004100 */
[----:B------:R-:W1:Y:S02]  /*64e0*/  LDTM.x32 R4, tmem[UR4] ;  /* 0x00000004000479ee */ /* 0x000e6400082c0000 */
[C---:B-1-3--:R-:W-:Y:S01]  /*64f0*/  FMUL R0, R38.reuse, R4 ;  /* 0x0000000426007220 */ /* 0x04afe20000400000 */
[C---:B------:R-:W-:Y:S01]  /*6500*/  FMUL R2, R38.reuse, R5 ;  /* 0x0000000526027220 */ /* 0x040fe20000400000 */
[C---:B------:R-:W-:Y:S01]  /*6510*/  FMUL R3, R38.reuse, R6 ;  /* 0x0000000626037220 */ /* 0x040fe20000400000 */
[C---:B------:R-:W-:Y:S01]  /*6520*/  FMUL R7, R38.reuse, R7 ;  /* 0x0000000726077220 */ /* 0x040fe20000400000 */
[C---:B------:R-:W-:Y:S01]  /*6530*/  FFMA R0, R41.reuse, R40, R0 ;  /* 0x0000002829007223 */ /* 0x040fe20000000000 */
[----:B------:R-:W-:Y:S02]  /*6540*/  HADD2.F32 R40, -RZ, R49.H1_H1 ;  /* 0x30000031ff287230 */ /* 0x000fe40000004100 */
[C---:B------:R-:W-:Y:S01]  /*6550*/  FFMA R2, R41.reuse, R43, R2 ;  /* 0x0000002b29027223 */ /* 0x040fe20000000002 */
[C---:B------:R-:W-:Y:S01]  /*6560*/  FFMA R3, R41.reuse, R42, R3 ;  /* 0x0000002a29037223 */ /* 0x040fe20000000003 */
[--C-:B------:R-:W-:Y:S02]  /*6570*/  HADD2.F32 R43, -RZ, R50.reuse.H0_H0 ;  /* 0x20000032ff2b7230 */ /* 0x100fe40000004100 */
[----:B------:R-:W-:Y:S01]  /*6580*/  FMUL R4, R38, R8 ;  /* 0x0000000826047220 */ /* 0x000fe20000400000 */
[----:B------:R-:W-:Y:S01]  /*6590*/  HADD2.F32 R42, -RZ, R50.H1_H1 ;  /* 0x30000032ff2a7230 */ /* 0x000fe20000004100 */
[----:B------:R-:W-:Y:S01]  /*65a0*/  F2FP.F16.F32.PACK_AB R52, R2, R0 ;  /* 0x000000000234723e */ /* 0x000fe200000000ff */
[C---:B------:R-:W-:Y:S01]  /*65b0*/  FFMA R7, R41.reuse, R40, R7 ;  /* 0x0000002829077223 */ /* 0x040fe20000000007 */
[----:B------:R-:W-:Y:S01]  /*65c0*/  FFMA R4, R41, R43, R4 ;  /* 0x0000002b29047223 */ /* 0x000fe20000000004 */
[C---:B------:R-:W-:Y:S01]  /*65d0*/  FMUL R5, R38.reuse, R9 ;  /* 0x0000000926057220 */ /* 0x040fe20000400000 */
[C---:B------:R-:W-:Y:S01]  /*65e0*/  FMUL R6, R38.reuse, R10 ;  /* 0x0000000a26067220 */ /* 0x040fe20000400000 */
[----:B------:R-:W-:Y:S01]  /*65f0*/  HADD2.F32 R40, -RZ, R51.H1_H1 ;  /* 0x30000033ff287230 */ /* 0x000fe20000004100 */
[----:B------:R-:W-:Y:S01]  /*6600*/  F2FP.F16.F32.PACK_AB R53, R7, R3 ;  /* 0x000000030735723e */ /* 0x000fe200000000ff */
[C---:B------:R-:W-:Y:S01]  /*6610*/  FFMA R5, R41.reuse, R42, R5 ;  /* 0x0000002a29057223 */ /* 0x040fe20000000005 */
[----:B------:R-:W-:Y:S01]  /*6620*/  FFMA R6, R41, R45, R6 ;  /* 0x0000002d29067223 */ /* 0x000fe20000000006 */
[C---:B------:R-:W-:Y:S01]  /*6630*/  FMUL R11, R38.reuse, R11 ;  /* 0x0000000b260b7220 */ /* 0x040fe20000400000 */
[--C-:B------:R-:W-:Y:S02]  /*6640*/  HADD2.F32 R43, -RZ, R56.reuse.H0_H0 ;  /* 0x20000038ff2b7230 */ /* 0x100fe40000004100 */
[C---:B------:R-:W-:Y:S01]  /*6650*/  FMUL R8, R38.reuse, R12 ;  /* 0x0000000c26087220 */ /* 0x040fe20000400000 */
[----:B------:R-:W-:Y:S01]  /*6660*/  F2FP.F16.F32.PACK_AB R54, R5, R4 ;  /* 0x000000040536723e */ /* 0x000fe200000000ff */
[C---:B------:R-:W-:Y:S01]  /*6670*/  FFMA R11, R41.reuse, R40, R11 ;  /* 0x00000028290b7223 */ /* 0x040fe2000000000b */
[----:B------:R-:W-:Y:S02]  /*6680*/  HADD2.F32 R40, -RZ, R56.H1_H1 ;  /* 0x30000038ff287230 */ /* 0x000fe40000004100 */
[----:B------:R-:W-:Y:S01]  /*6690*/  FFMA R8, R41, R43, R8 ;  /* 0x0000002b29087223 */ /* 0x000fe20000000008 */
[C---:B------:R-:W-:Y:S01]  /*66a0*/  FMUL R9, R38.reuse, R13 ;  /* 0x0000000d26097220 */ /* 0x040fe20000400000 */
[--C-:B------:R-:W-:Y:S01]  /*66b0*/  HADD2.F32 R45, -RZ, R57.reuse.H0_H0 ;  /* 0x20000039ff2d7230 */ /* 0x100fe20000004100 */
[----:B------:R-:W-:Y:S01]  /*66c0*/  F2FP.F16.F32.PACK_AB R55, R11, R6 ;  /* 0x000000060b37723e */ /* 0x000fe200000000ff */
[C---:B------:R-:W-:Y:S01]  /*66d0*/  FMUL R10, R38.reuse, R14 ;  /* 0x0000000e260a7220 */ /* 0x040fe20000400000 */
[----:B------:R-:W-:Y:S02]  /*66e0*/  HADD2.F32 R42, -RZ, R57.H1_H1 ;  /* 0x30000039ff2a7230 */ /* 0x000fe40000004100 */
[C---:B------:R-:W-:Y:S01]  /*66f0*/  FFMA R9, R41.reuse, R40, R9 ;  /* 0x0000002829097223 */ /* 0x040fe20000000009 */
[C---:B------:R-:W-:Y:S01]  /*6700*/  FMUL R15, R38.reuse, R15 ;  /* 0x0000000f260f7220 */ /* 0x040fe20000400000 */
[----:B------:R1:W-:Y:S01]  /*6710*/  STS.128 [R93], R52 ;  /* 0x000000345d007388 */ /* 0x0003e20000000c00 */
[----:B------:R-:W-:Y:S01]  /*6720*/  FFMA R10, R41, R45, R10 ;  /* 0x0000002d290a7223 */ /* 0x000fe2000000000a */
[--C-:B------:R-:W-:Y:S01]  /*6730*/  HADD2.F32 R40, -RZ, R58.reuse.H0_H0 ;  /* 0x2000003aff287230 */ /* 0x100fe20000004100 */
[----:B------:R-:W-:Y:S01]  /*6740*/  F2FP.F16.F32.PACK_AB R68, R9, R8 ;  /* 0x000000080944723e */ /* 0x000fe200000000ff */
[----:B------:R-:W-:Y:S01]  /*6750*/  FFMA R15, R41, R42, R15 ;  /* 0x0000002a290f7223 */ /* 0x000fe2000000000f */
[C---:B------:R-:W-:Y:S01]  /*6760*/  FMUL R12, R38.reuse, R16 ;  /* 0x00000010260c7220 */ /* 0x040fe20000400000 */
[----:B------:R-:W-:Y:S02]  /*6770*/  HADD2.F32 R42, -RZ, R58.H1_H1 ;  /* 0x3000003aff2a7230 */ /* 0x000fe40000004100 */
[C---:B------:R-:W-:Y:S01]  /*6780*/  FMUL R13, R38.reuse, R17 ;  /* 0x00000011260d7220 */ /* 0x040fe20000400000 */
[--C-:B------:R-:W-:Y:S01]  /*6790*/  HADD2.F32 R43, -RZ, R59.reuse.H0_H0 ;  /* 0x2000003bff2b7230 */ /* 0x100fe20000004100 */
[----:B------:R-:W-:Y:S01]  /*67a0*/  F2FP.F16.F32.PACK_AB R69, R15, R10 ;  /* 0x0000000a0f45723e */ /* 0x000fe200000000ff */
[C---:B------:R-:W-:Y:S01]  /*67b0*/  FFMA R12, R41.reuse, R40, R12 ;  /* 0x00000028290c7223 */ /* 0x040fe2000000000c */
[C---:B------:R-:W-:Y:S01]  /*67c0*/  FFMA R13, R41.reuse, R42, R13 ;  /* 0x0000002a290d7223 */ /* 0x040fe2000000000d */
[C---:B------:R-:W-:Y:S01]  /*67d0*/  FMUL R14, R38.reuse, R18 ;  /* 0x00000012260e7220 */ /* 0x040fe20000400000 */
[----:B------:R-:W-:Y:S02]  /*67e0*/  HADD2.F32 R40, -RZ, R59.H1_H1 ;  /* 0x3000003bff287230 */ /* 0x000fe40000004100 */
[C---:B------:R-:W-:Y:S01]  /*67f0*/  FMUL R19, R38.reuse, R19 ;  /* 0x0000001326137220 */ /* 0x040fe20000400000 */
[C---:B------:R-:W-:Y:S01]  /*6800*/  FMUL R16, R38.reuse, R20 ;  /* 0x0000001426107220 */ /* 0x040fe20000400000 */
[C---:B------:R-:W-:Y:S01]  /*6810*/  FFMA R14, R41.reuse, R43, R14 ;  /* 0x0000002b290e7223 */ /* 0x040fe2000000000e */
[--C-:B------:R-:W-:Y:S02]  /*6820*/  HADD2.F32 R43, -RZ, R64.reuse.H0_H0 ;  /* 0x20000040ff2b7230 */ /* 0x100fe40000004100 */
[C---:B------:R-:W-:Y:S01]  /*6830*/  FFMA R19, R41.reuse, R40, R19 ;  /* 0x0000002829137223 */ /* 0x040fe20000000013 */
[----:B------:R-:W-:Y:S02]  /*6840*/  HADD2.F32 R42, -RZ, R64.H1_H1 ;  /* 0x30000040ff2a7230 */ /* 0x000fe40000004100 */
[C---:B------:R-:W-:Y:S01]  /*6850*/  FMUL R17, R38.reuse, R21 ;  /* 0x0000001526117220 */ /* 0x040fe20000400000 */
[--C-:B------:R-:W-:Y:S02]  /*6860*/  HADD2.F32 R45, -RZ, R65.reuse.H0_H0 ;  /* 0x20000041ff2d7230 */ /* 0x100fe40000004100 */
[C---:B------:R-:W-:Y:S01]  /*6870*/  FMUL R18, R38.reuse, R22 ;  /* 0x0000001626127220 */ /* 0x040fe20000400000 */
[----:B------:R-:W-:Y:S02]  /*6880*/  HADD2.F32 R40, -RZ, R65.H1_H1 ;  /* 0x30000041ff287230 */ /* 0x000fe40000004100 */
[C---:B------:R-:W-:Y:S01]  /*6890*/  FMUL R23, R38.reuse, R23 ;  /* 0x0000001726177220 */ /* 0x040fe20000400000 */
[C---:B------:R-:W-:Y:S01]  /*68a0*/  FFMA R16, R41.reuse, R43, R16 ;  /* 0x0000002b29107223 */ /* 0x040fe20000000010 */
[C---:B------:R-:W-:Y:S01]  /*68b0*/  FFMA R17, R41.reuse, R42, R17 ;  /* 0x0000002a29117223 */ /* 0x040fe20000000011 */
[C---:B------:R-:W-:Y:S01]  /*68c0*/  FFMA R18, R41.reuse, R45, R18 ;  /* 0x0000002d29127223 */ /* 0x040fe20000000012 */
[C---:B------:R-:W-:Y:S01]  /*68d0*/  FFMA R23, R41.reuse, R40, R23 ;  /* 0x0000002829177223 */ /* 0x040fe20000000017 */
[--C-:B------:R-:W-:Y:S02]  /*68e0*/  HADD2.F32 R43, -RZ, R66.reuse.H0_H0 ;  /* 0x20000042ff2b7230 */ /* 0x100fe40000004100 */
[C---:B------:R-:W-:Y:S01]  /*68f0*/  FMUL R20, R38.reuse, R24 ;  /* 0x0000001826147220 */ /* 0x040fe20000400000 */
        /* <DEDUP_REMOVED lines=9> */
[----:B------:R-:W-:Y:S01]  /*6990*/  FFMA R27, R41, R42, R27 ;  /* 0x0000002a291b7223 */ /* 0x000fe2000000001b */
[--C-:B------:R-:W-:Y:S02]  /*69a0*/  HADD2.F32 R40, -RZ, R72.reuse.H0_H0 ;  /* 0x20000048ff287230 */ /* 0x100fe40000004100 */
[C---:B------:R-:W-:Y:S01]  /*69b0*/  FMUL R24, R38.reuse, R28 ;  /* 0x0000001c26187220 */ /* 0x040fe20000400000 */
[----:B------:R-:W-:Y:S02]  /*69c0*/  HADD2.F32 R42, -RZ, R72.H1_H1 ;  /* 0x30000048ff2a7230 */ /* 0x000fe40000004100 */
[C---:B------:R-:W-:Y:S01]  /*69d0*/  FMUL R25, R38.reuse, R29 ;  /* 0x0000001d26197220 */ /* 0x040fe20000400000 */
[--C-:B------:R-:W-:Y:S02]  /*69e0*/  HADD2.F32 R43, -RZ, R73.reuse.H0_H0 ;  /* 0x20000049ff2b7230 */ /* 0x100fe40000004100 */
[C---:B------:R-:W-:Y:S01]  /*69f0*/  FMUL R26, R38.reuse, R30 ;  /* 0x0000001e261a7220 */ /* 0x040fe20000400000 */
[----:B------:R-:W-:Y:S01]  /*6a00*/  F2FP.F16.F32.PACK_AB R70, R13, R12 ;  /* 0x0000000c0d46723e */ /* 0x000fe200000000ff */
[----:B------:R-:W-:Y:S01]  /*6a10*/  FFMA R24, R41, R40, R24 ;  /* 0x0000002829187223 */ /* 0x000fe20000000018 */
[----:B------:R-:W-:Y:S01]  /*6a20*/  F2FP.F16.F32.PACK_AB R71, R19, R14 ;  /* 0x0000000e1347723e */ /* 0x000fe200000000ff */
[C---:B------:R-:W-:Y:S01]  /*6a30*/  FFMA R25, R41.reuse, R42, R25 ;  /* 0x0000002a29197223 */ /* 0x040fe20000000019 */
[C---:B------:R-:W-:Y:S01]  /*6a40*/  FFMA R26, R41.reuse, R43, R26 ;  /* 0x0000002b291a7223 */ /* 0x040fe2000000001a */
[----:B------:R-:W-:Y:S02]  /*6a50*/  HADD2.F32 R40, -RZ, R73.H1_H1 ;  /* 0x30000049ff287230 */ /* 0x000fe40000004100 */
[C---:B------:R-:W-:Y:S01]  /*6a60*/  FMUL R31, R38.reuse, R31 ;  /* 0x0000001f261f7220 */ /* 0x040fe20000400000 */
[----:B------:R1:W-:Y:S01]  /*6a70*/  STS.128 [R92+0x10], R68 ;  /* 0x000010445c007388 */ /* 0x0003e20000000c00 */
[--C-:B------:R-:W-:Y:S02]  /*6a80*/  HADD2.F32 R43, -RZ, R74.reuse.H0_H0 ;  /* 0x2000004aff2b7230 */ /* 0x100fe40000004100 */
[C---:B------:R-:W-:Y:S01]  /*6a90*/  FMUL R28, R38.reuse, R32 ;  /* 0x00000020261c7220 */ /* 0x040fe20000400000 */
[----:B------:R-:W-:Y:S02]  /*6aa0*/  HADD2.F32 R42, -RZ, R74.H1_H1 ;  /* 0x3000004aff2a7230 */ /* 0x000fe40000004100 */
[C---:B------:R-:W-:Y:S01]  /*6ab0*/  FMUL R29, R38.reuse, R33 ;  /* 0x00000021261d7220 */ /* 0x040fe20000400000 */
[----:B------:R-:W-:Y:S02]  /*6ac0*/  HADD2.F32 R45, -RZ, R75.H0_H0 ;  /* 0x2000004bff2d7230 */ /* 0x000fe40000004100 */
[C---:B------:R-:W-:Y:S01]  /*6ad0*/  FMUL R30, R38.reuse, R34 ;  /* 0x00000022261e7220 */ /* 0x040fe20000400000 */
[----:B------:R-:W-:Y:S01]  /*6ae0*/  FFMA R31, R41, R40, R31 ;  /* 0x00000028291f7223 */ /* 0x000fe2000000001f */
[----:B------:R-:W-:Y:S01]  /*6af0*/  FMUL R35, R38, R35 ;  /* 0x0000002326237220 */ /* 0x000fe20000400000 */
[----:B------:R-:W-:Y:S01]  /*6b00*/  F2FP.F16.F32.PACK_AB R100, R17, R16 ;  /* 0x000000101164723e */ /* 0x000fe200000000ff */
[----:B------:R-:W-:Y:S01]  /*6b10*/  FFMA R28, R41, R43, R28 ;  /* 0x0000002b291c7223 */ /* 0x000fe2000000001c */
[----:B------:R-:W-:Y:S01]  /*6b20*/  F2FP.F16.F32.PACK_AB R101, R23, R18 ;  /* 0x000000121765723e */ /* 0x000fe200000000ff */
[----:B------:R-:W-:Y:S01]  /*6b30*/  FFMA R29, R41, R42, R29 ;  /* 0x0000002a291d7223 */ /* 0x000fe2000000001d */
[----:B------:R-:W-:Y:S01]  /*6b40*/  F2FP.F16.F32.PACK_AB R102, R21, R20 ;  /* 0x000000141566723e */ /* 0x000fe200000000ff */
[----:B------:R-:W-:Y:S01]  /*6b50*/  FFMA R30, R41, R45, R30 ;  /* 0x0000002d291e7223 */ /* 0x000fe2000000001e */
[----:B------:R-:W-:Y:S01]  /*6b60*/  F2FP.F16.F32.PACK_AB R103, R27, R22 ;  /* 0x000000161b67723e */ /* 0x000fe200000000ff */
[----:B------:R-:W-:Y:S01]  /*6b70*/  FFMA R35, R41, R44, R35 ;  /* 0x0000002c29237223 */ /* 0x000fe20000000023 */
[----:B------:R-:W-:Y:S02]  /*6b80*/  F2FP.F16.F32.PACK_AB R104, R25, R24 ;  /* 0x000000181968723e */ /* 0x000fe400000000ff */
[----:B------:R-:W-:Y:S01]  /*6b90*/  F2FP.F16.F32.PACK_AB R105, R31, R26 ;  /* 0x0000001a1f69723e */ /* 0x000fe200000000ff */
[----:B------:R1:W-:Y:S01]  /*6ba0*/  STS.128 [R91+0x20], R100 ;  /* 0x000020645b007388 */ /* 0x0003e20000000c00 */
[----:B------:R-:W-:Y:S02]  /*6bb0*/  F2FP.F16.F32.PACK_AB R106, R29, R28 ;  /* 0x0000001c1d6a723e */ /* 0x000fe400000000ff */
[----:B------:R-:W-:Y:S05]  /*6bc0*/  F2FP.F16.F32.PACK_AB R107, R35, R30 ;  /* 0x0000001e236b723e */ /* 0x000fea00000000ff */
[----:B------:R1:W-:Y:S01]  /*6bd0*/  STS.128 [R87+0x30], R104 ;  /* 0x0000306857007388 */ /* 0x0003e20000000c00 */
[----:B------:R-:W-:Y:S01]  /*6be0*/  @!PT LDS RZ, [RZ] ;  /* 0x00000000fffff984 */ /* 0x000fe20000000800 */
[----:B------:R-:W-:Y:S01]  /*6bf0*/  @!PT LDS RZ, [RZ] ;  /* 0x00000000fffff984 */ /* 0x000fe20000000800 */
[----:B------:R-:W-:Y:S01]  /*6c00*/  @!PT LDS RZ, [RZ] ;  /* 0x00000000fffff984 */ /* 0x000fe20000000800 */
[----:B------:R-:W-:Y:S01]  /*6c10*/  @!PT LDS RZ, [RZ] ;  /* 0x00000000fffff984 */ /* 0x000fe20000000800 */
[----:B------:R3:W-:Y:S07]  /*6c20*/  MEMBAR.ALL.CTA ;  /* 0x0000000000007992 */ /* 0x0007ee0000008000 */
[----:B---3--:R-:W3:Y:S02]  /*6c30*/  FENCE.VIEW.ASYNC.S ;  /* 0x00000000000073c6 */ /* 0x008ee40000000000 */
[----:B---3--:R-:W-:Y:S06]  /*6c40*/  BAR.SYNC.DEFER_BLOCKING 0x1, 0x80 ;  /* 0x0042000000007b1d */ /* 0x008fec0000010000 */
[----:B------:R-:W-:Y:S05]  /*6c50*/  @P0 BRA `(.L_x_108) ;  /* 0x0000000000280947 */ /* 0x000fea0003800000 */
[----:B------:R-:W3:Y:S01]  /*6c60*/  LDCU.64 UR6, c[0x0][0x348] ;  /* 0x00006900ff0677ac */ /* 0x000ee20008000a00 */
[----:B------:R-:W-:Y:S01]  /*6c70*/  UIADD3 UR4, UPT, UPT, UR44, 0x200, URZ ;  /* 0x000002002c047890 */ /* 0x000fe2000fffe0ff */
[----:B------:R-:W-:Y:S05]  /*6c80*/  UMOV UR51, UR36 ;  /* 0x0000002400337c82 */ /* 0x000fea0008000000 */
[----:B------:R-:W-:Y:S04]  /*6c90*/  MOV R84, UR4 ;  /* 0x0000000400547c02 */ /* 0x000fe80008000f00 */
[----:B------:R-:W-:Y:S01]  /*6ca0*/  R2UR UR48, R84 ;  /* 0x00000000543072ca */ /* 0x000fe200000e0000 */
[----:B---3--:R-:W-:Y:S04]  /*6cb0*/  UIADD3 UR4, UP0, UPT, UR6, 0x680, URZ ;  /* 0x0000068006047890 */ /* 0x008fe8000ff1e0ff */
[----:B------:R-:W-:Y:S09]  /*6cc0*/  UIADD3.X UR5, UPT, UPT, URZ, UR7, URZ, UP0, !UPT ;  /* 0x00000007ff057290 */ /* 0x000ff200087fe4ff */
[----:B------:R3:W-:Y:S01]  /*6cd0*/  UTMASTG.3D [UR48], [UR4] ;  /* 0x00000030040073b5 */ /* 0x0007e20008010000 */
[----:B------:R0:W-:Y:S01]  /*6ce0*/  UTMACMDFLUSH ;  /* 0x00000000000079b7 */ /* 0x0001e20000000000 */
[----:B---3--:R-:W-:Y:S04]  /*6cf0*/  DEPBAR.LE SB0, 0x1 ;  /* 0x000080400000791a */ /* 0x008fe80000000000 */
.L_x_108:
[----:B------:R-:W-:Y:S05]  /*6d00*/  BSYNC.RECONVERGENT B0 ;  /* 0x0000000000007941 */ /* 0x000fea0003800200 */
.L_x_107:
[----:B------:R-:W-:Y:S01]  /*6d10*/  BAR.SYNC.DEFER_BLOCKING 0x1, 0x80 ;  /* 0x0042000000007b1d */ /* 0x000fe20000010000 */
[----:B------:R-:W-:Y:S01]  /*6d20*/  ISETP.NE.AND P1, PT, R98, RZ, PT ;  /* 0x000000ff6200720c */ /* 0x000fe20003f25270 */
[----:B------:R-:W-:Y:S01]  /*6d30*/  UISETP.NE.AND UP0, UPT, UR52, URZ, UPT ;  /* 0x000000ff3400728c */ /* 0x000fe2000bf05270 */
[----:B------:R-:W-:Y:S11]  /*6d40*/  LEA R3, R46, UR44, 0x3 ;  /* 0x0000002c2e037c11 */ /* 0x000ff6000f8e18ff */
[----:B------:R-:W-:Y:S01]  /*6d50*/  @P1 SHF.L.U32 R2, R90, 0x1f, RZ ;  /* 0x0000001f5a021819 */ /* 0x000fe200000006ff */
[----:B------:R-:W-:Y:S06]  /*6d60*/  BRA.U !UP0, `(.L_x_109) ;  /* 0x0000000108247547 */ /* 0x000fec000b800000 */
[----:B------:R-:W-:Y:S01]  /*6d70*/  IMAD.U32 R5, RZ, RZ, UR46 ;  /* 0x0000002eff057e24 */ /* 0x000fe2000f8e00ff */
[----:B------:R-:W-:Y:S01]  /*6d80*/  MOV R0, UR47 ;  /* 0x0000002f00007c02 */ /* 0x000fe20008000f00 */
[----:B------:R-:W-:Y:S03]  /*6d90*/  UIADD3 UR4, UPT, UPT, UR46, 0x1, URZ ;  /* 0x000000012e047890 */ /* 0x000fe6000fffe0ff */
[----:B------:R-:W-:Y:S01]  /*6da0*/  @P1 LEA R5, R5, UR44, 0x3 ;  /* 0x0000002c05051c11 */ /* 0x000fe2000f8e18ff */
[----:B------:R-:W-:Y:S04]  /*6db0*/  UISETP.NE.AND UP0, UPT, UR4, 0x4, UPT ;  /* 0x000000040400788c */ /* 0x000fe8000bf05270 */
[----:B------:R-:W-:Y:S01]  /*6dc0*/  @P1 VIADD R5, R5, 0x80 ;  /* 0x0000008005051836 */ /* 0x000fe20000000000 */
[----:B------:R-:W-:Y:S04]  /*6dd0*/  USEL UR46, UR4, URZ, UP0 ;  /* 0x000000ff042e7287 */ /* 0x000fe80008000000 */
[----:B------:R-:W-:Y:S04]  /*6de0*/  @P1 PRMT R0, R0, 0x654, R5 ;  /* 0x0000065400001816 */ /* 0x000fe80000000005 */
[----:B------:R3:W-:Y:S04]  /*6df0*/  @P1 SYNCS.ARRIVE.TRANS64.RED.A1T0 RZ, [R0+URZ], RZ ;  /* 0x000000ff00ff19a7 */ /* 0x0007e800081004ff */
.L_x_109:
[----:B------:R-:W4:Y:S01]  /*6e00*/  @P1 SYNCS.PHASECHK.TRANS64.TRYWAIT P0, [R3+URZ+0x60], R2 ;  /* 0x00006002030015a7 */ /* 0x000f2200080011ff */
[----:B------:R-:W-:Y:S01]  /*6e10*/  BSSY B1, `(.L_x_110) ;  /* 0x0000016000017945 */ /* 0x000fe20003800000 */
[----:B----4-:R-:W-:Y:S03]  /*6e20*/  @P1 SEL R47, RZ, 0x1, !P0 ;  /* 0x00000001ff2f1807 */ /* 0x010fe60004000000 */
[----:B------:R-:W-:Y:S05]  /*6e30*/  @!P1 BRA `(.L_x_111) ;  /* 0x00000000004c9947 */ /* 0x000fea0003800000 */
[----:B------:R-:W-:Y:S01]  /*6e40*/  ISETP.NE.AND P0, PT, R47, RZ, PT ;  /* 0x000000ff2f00720c */ /* 0x000fe20003f05270 */
[----:B------:R-:W-:Y:S01]  /*6e50*/  BSSY B0, `(.L_x_112) ;  /* 0x000000b000007945 */ /* 0x000fe20003800000 */
[----:B------:R-:W-:Y:S11]  /*6e60*/  ISETP.NE.AND P1, PT, R60, RZ, PT ;  /* 0x000000ff3c00720c */ /* 0x000ff60003f25270 */
[----:B------:R-:W-:Y:S02]  /*6e70*/  @!UPT UIADD3 URZ, UPT, UPT, URZ, URZ, URZ ;  /* 0x000000fffffff290 */ /* 0x000fe4000fffe0ff */
[C---:B------:R-:W-:Y:S01]  /*6e80*/  @P1 IMAD R6, R46.reuse, 0x2000, R93 ;  /* 0x000020002e061824 */ /* 0x040fe200078e025d */
[C---:B------:R-:W-:Y:S01]  /*6e90*/  @P1 LEA R4, R46.reuse, R91, 0xd ;  /* 0x0000005b2e041211 */ /* 0x040fe200078e68ff */
[C---:B------:R-:W-:Y:S02]  /*6ea0*/  @P1 IMAD R5, R46.reuse, 0x2000, R92 ;  /* 0x000020002e051824 */ /* 0x040fe400078e025c */
[----:B------:R-:W-:Y:S01]  /*6eb0*/  @P1 IMAD R2, R46, 0x2000, R87 ;  /* 0x000020002e021824 */ /* 0x000fe200078e0257 */
[----:B------:R-:W-:Y:S06]  /*6ec0*/  @P0 BRA `(.L_x_113) ;  /* 0x00000000000c0947 */ /* 0x000fec0003800000 */
[----:B---3--:R-:W-:Y:S04]  /*6ed0*/  SHF.L.U32 R0, R90, 0x1f, RZ ;  /* 0x0000001f5a007819 */ /* 0x008fe800000006ff */
[----:B------:R-:W3:Y:S02]  /*6ee0*/  SYNCS.PHASECHK.TRANS64.TRYWAIT P0, [R3+URZ+0x60], R0 ;  /* 0x00006000030075a7 */ /* 0x000ee400080011ff */
[----:B---3--:R-:W-:Y:S05]  /*6ef0*/  @!P0 BRA `(.L_x_114) ;  /* 0x0000003000a88947 */ /* 0x008fea0003800000 */
.L_x_113:
[----:B------:R-:W-:Y:S05]  /*6f00*/  BSYNC B0 ;  /* 0x0000000000007941 */ /* 0x000fea0003800000 */
.L_x_112:
[----:B------:R-:W-:Y:S02]  /*6f10*/  ISETP.NE.AND P0, PT, R60, RZ, PT ;  /* 0x000000ff3c00720c */ /* 0x000fe40003f05270 */
[----:B------:R-:W-:Y:S11]  /*6f20*/  IADD3 R46, PT, PT, R46, 0x1, RZ ;  /* 0x000000012e2e7810 */ /* 0x000ff60007ffe0ff */
[----:B------:R4:W1:Y:S04]  /*6f30*/  @P0 LDS.128 R48, [R6] ;  /* 0x0000000006300984 */ /* 0x0008680000000c00 */
[----:B------:R4:W1:Y:S04]  /*6f40*/  @P0 LDS.128 R56, [R5+0x10] ;  /* 0x0000100005380984 */ /* 0x0008680000000c00 */
[----:B------:R4:W1:Y:S04]  /*6f50*/  @P0 LDS.128 R64, [R4+0x20] ;  /* 0x0000200004400984 */ /* 0x0008680000000c00 */
[----:B------:R4:W1:Y:S02]  /*6f60*/  @P0 LDS.128 R72, [R2+0x30] ;  /* 0x0000300002480984 */ /* 0x0008640000000c00 */
.L_x_111:
[----:B------:R-:W-:Y:S05]  /*6f70*/  BSYNC B1 ;  /* 0x0000000000017941 */ /* 0x000fea0003800000 */
.L_x_110:
[----:B---3--:R-:W-:Y:S05]  /*6f80*/  VIADD R0, R39, 0x20 ;  /* 0x0000002027007836 */ /* 0x008fea0000000000 */
[----:B------:R-:W-:Y:S04]  /*6f90*/  SHF.R.U32.HI R0, RZ, 0x15, R0 ;  /* 0x00000015ff007819 */ /* 0x000fe80000011600 */
[----:B------:R-:W-:Y:S11]  /*6fa0*/  LOP3.LUT P0, RZ, R0, 0x3, R81, 0x48, !PT ;  /* 0x0000000300ff7812 */ /* 0x000ff60007804851 */
[----:B------:R-:W-:Y:S02]  /*6fb0*/  @!UPT UIADD3 URZ, UPT, UPT, URZ, URZ, URZ ;  /* 0x000000fffffff290 */ /* 0x000fe4000fffe0ff */
[----:B------:R-:W-:Y:S05]  /*6fc0*/  @!P0 BRA `(.L_x_115) ;  /* 0x0000000000408947 */ /* 0x000fea0003800000 */
[----:B------:R-:W3:Y:S01]  /*6fd0*/  LDCU.64 UR8, c[0x4][0x70] ;  /* 0x01000e00ff0877ac */ /* 0x000ee20008000a00 */
[----:B------:R-:W-:Y:S01]  /*6fe0*/  MOV R3, 0x0 ;  /* 0x0000000000037802 */ /* 0x000fe20000000f00 */
[----:B------:R-:W-:Y:S02]  /*6ff0*/  HFMA2 R12, -RZ, RZ, 0, 5.9604644775390625e-08 ;  /* 0x00000001ff0c7431 */ /* 0x000fe400000001ff */
[----:B------:R-:W-:Y:S02]  /*7000*/  IMAD.MOV.U32 R8, RZ, RZ, 0x192 ;  /* 0x00000192ff087424 */ /* 0x000fe400078e00ff */
[----:B------:R-:W-:Y:S01]  /*7010*/  IMAD.MOV.U32 R13, RZ, RZ, RZ ;  /* 0x000000ffff0d7224 */ /* 0x000fe200078e00ff */
[----:B------:R-:W5:Y:S01]  /*7020*/  LDCU.64 UR6, c[0x4][0x78] ;  /* 0x01000f00ff0677ac */ /* 0x000f620008000a00 */
[----:B----4-:R-:W4:Y:S01]  /*7030*/  LDC.64 R2, c[0x4][R3] ;  /* 0x0100000003027b82 */ /* 0x010f220000000a00 */
[----:B------:R-:W2:Y:S01]  /*7040*/  LDCU.64 UR4, c[0x4][0x10] ;  /* 0x01000200ff0477ac */ /* 0x000ea20008000a00 */
[----:B---3--:R-:W-:Y:S01]  /*7050*/  MOV R5, UR9 ;  /* 0x0000000900057c02 */ /* 0x008fe20008000f00 */
[----:B------:R-:W-:Y:S01]  /*7060*/  IMAD.U32 R4, RZ, RZ, UR8 ;  /* 0x00000008ff047e24 */ /* 0x000fe2000f8e00ff */
[----:B-----5:R-:W-:Y:S01]  /*7070*/  MOV R7, UR7 ;  /* 0x0000000700077c02 */ /* 0x020fe20008000f00 */
[----:B------:R-:W-:Y:S01]  /*7080*/  IMAD.U32 R6, RZ, RZ, UR6 ;  /* 0x00000006ff067e24 */ /* 0x000fe2000f8e00ff */
[----:B--2---:R-:W-:Y:S01]  /*7090*/  MOV R11, UR5 ;  /* 0x00000005000b7c02 */ /* 0x004fe20008000f00 */
[----:B------:R-:W-:Y:S02]  /*70a0*/  IMAD.U32 R10, RZ, RZ, UR4 ;  /* 0x00000004ff0a7e24 */ /* 0x000fe4000f8e00ff */
[----:B------:R-:W-:Y:S07]  /*70b0*/  LEPC R20, `(.L_x_115) ;  /* 0x000000001014794e */ /* 0x000fee0000000000 */
[----:B-1--4-:R-:W-:Y:S05]  /*70c0*/  CALL.ABS.NOINC R2 ;  /* 0x0000000002007343 */ /* 0x012fea0003c00000 */
.L_x_115:
[----:B------:R-:W-:Y:S05]  /*70d0*/  WARPSYNC.ALL ;  /* 0x0000000000007948 */ /* 0x000fea0003800000 */
[----:B------:R-:W-:Y:S01]  /*70e0*/  R2UR UR4, R39 ;  /* 0x00000000270472ca */ /* 0x000fe200000e0000 */
[--C-:B-1----:R-:W-:Y:S01]  /*70f0*/  HADD2.F32 R40, -RZ, R48.reuse.H0_H0 ;  /* 0x20000030ff287230 */ /* 0x102fe20000004100 */
[----:B------:R-:W-:Y:S01]  /*7100*/  ISETP.NE.AND P6, PT, R98, RZ, PT ;  /* 0x000000ff6200720c */ /* 0x000fe20003fc5270 */
[----:B------:R-:W-:Y:S01]  /*7110*/  HADD2.F32 R43, -RZ, R48.H1_H1 ;  /* 0x30000030ff2b7230 */ /* 0x000fe20000004100 */
[----:B------:R-:W-:Y:S01]  /*7120*/  MOV R52, UR46 ;  /* 0x0000002e00347c02 */ /* 0x000fe20008000f00 */
[----:B------:R-:W-:Y:S01]  /*7130*/  HADD2.F32 R42, -RZ, R49.H1_H1 ;  /* 0x30000031ff2a7230 */ /* 0x000fe20000004100 */
[----:B------:R-:W-:Y:S01]  /*7140*/  MOV R61, UR47 ;  /* 0x0000002f003d7c02 */ /* 0x000fe20008000f00 */
[----:B------:R-:W-:Y:S01]  /*7150*/  HADD2.F32 R45, -RZ, R51.H0_H0 ;  /* 0x20000033ff2d7230 */ /* 0x000fe20000004100 */
[----:B------:R-:W-:Y:S01]  /*7160*/  ISETP.NE.AND P0, PT, R95, RZ, PT ;  /* 0x000000ff5f00720c */ /* 0x000fe20003f05270 */
[----:B------:R-:W-:Y:S01]  /*7170*/  HADD2.F32 R44, -RZ, R75.H1_H1 ;  /* 0x3000004bff2c7230 */ /* 0x000fe20000004100 */
[----:B------:R-:W-:Y:S01]  /*7180*/  BSSY.RECONVERGENT B0, `(.L_x_116) ;  /* 0x0000088000007945 */ /* 0x000fe20003800200 */
[----:B------:R-:W-:Y:S02]  /*7190*/  LEA R62, R46, UR44, 0x3 ;  /* 0x0000002c2e3e7c11 */ /* 0x000fe4000f8e18ff */
[----:B----4-:R-:W1:Y:S02]  /*71a0*/  LDTM.x32 R4, tmem[UR4+0x20] ;  /* 0x00002004000479ee */ /* 0x010e6400082c0000 */
[----:B------:R-:W-:Y:S02]  /*71b0*/  @P6 LEA R52, R52, UR44, 0x3 ;  /* 0x0000002c34346c11 */ /* 0x000fe4000f8e18ff */
[----:B------:R-:W-:Y:S02]  /*71c0*/  @P6 SHF.L.U32 R63, R90, 0x1f, RZ ;  /* 0x0000001f5a3f6819 */ /* 0x000fe400000006ff */
[----:B------:R-:W-:Y:S04]  /*71d0*/  @P6 IADD3 R52, PT, PT, R52, 0x80, RZ ;  /* 0x0000008034346810 */ /* 0x000fe80007ffe0ff */
[----:B------:R-:W-:Y:S01]  /*71e0*/  @P6 PRMT R61, R61, 0x654, R52 ;  /* 0x000006543d3d6816 */ /* 0x000fe20000000034 */
[C---:B-1----:R-:W-:Y:S01]  /*71f0*/  FMUL R0, R38.reuse, R4 ;  /* 0x0000000426007220 */ /* 0x042fe20000400000 */
[C---:B------:R-:W-:Y:S01]  /*7200*/  FMUL R2, R38.reuse, R5 ;  /* 0x0000000526027220 */ /* 0x040fe20000400000 */
[C---:B------:R-:W-:Y:S01]  /*7210*/  FMUL R3, R38.reuse, R6 ;  /* 0x0000000626037220 */ /* 0x040fe20000400000 */
[C---:B------:R-:W-:Y:S01]  /*7220*/  FMUL R7, R38.reuse, R7 ;  /* 0x0000000726077220 */ /* 0x040fe20000400000 */
[C---:B------:R-:W-:Y:S01]  /*7230*/  FFMA R0, R41.reuse, R40, R0 ;  /* 0x0000002829007223 */ /* 0x040fe20000000000 */
[----:B------:R-:W-:Y:S02]  /*7240*/  HADD2.F32 R40, -RZ, R49.H0_H0 ;  /* 0x20000031ff287230 */ /* 0x000fe40000004100 */
[C---:B------:R-:W-:Y:S01]  /*7250*/  FFMA R2, R41.reuse, R43, R2 ;  /* 0x0000002b29027223 */ /* 0x040fe20000000002 */
[--C-:B------:R-:W-:Y:S02]  /*7260*/  HADD2.F32 R43, -RZ, R50.reuse.H0_H0 ;  /* 0x20000032ff2b7230 */ /* 0x100fe40000004100 */
[C---:B------:R-:W-:Y:S01]  /*7270*/  FMUL R4, R38.reuse, R8 ;  /* 0x0000000826047220 */ /* 0x040fe20000400000 */
[----:B------:R-:W-:Y:S01]  /*7280*/  FMUL R5, R38, R9 ;  /* 0x0000000926057220 */ /* 0x000fe20000400000 */
[C---:B------:R-:W-:Y:S01]  /*7290*/  FFMA R3, R41.reuse, R40, R3 ;  /* 0x0000002829037223 */ /* 0x040fe20000000003 */
[----:B------:R-:W-:Y:S01]  /*72a0*/  HADD2.F32 R40, -RZ, R50.H1_H1 ;  /* 0x30000032ff287230 */ /* 0x000fe20000004100 */
[----:B------:R-:W-:Y:S01]  /*72b0*/  F2FP.F16.F32.PACK_AB R52, R2, R0 ;  /* 0x000000000234723e */ /* 0x000fe200000000ff */
[C---:B------:R-:W-:Y:S01]  /*72c0*/  FFMA R7, R41.reuse, R42, R7 ;  /* 0x0000002a29077223 */ /* 0x040fe20000000007 */
[C---:B------:R-:W-:Y:S01]  /*72d0*/  FFMA R4, R41.reuse, R43, R4 ;  /* 0x0000002b29047223 */ /* 0x040fe20000000004 */
[C---:B------:R-:W-:Y:S01]  /*72e0*/  FMUL R6, R38.reuse, R10 ;  /* 0x0000000a26067220 */ /* 0x040fe20000400000 */
[----:B------:R-:W-:Y:S02]  /*72f0*/  HADD2.F32 R42, -RZ, R51.H1_H1 ;  /* 0x30000033ff2a7230 */ /* 0x000fe40000004100 */
[----:B------:R-:W-:Y:S01]  /*7300*/  FFMA R5, R41, R40, R5 ;  /* 0x0000002829057223 */ /* 0x000fe20000000005 */
[----:B------:R-:W-:Y:S01]  /*7310*/  F2FP.F16.F32.PACK_AB R53, R7, R3 ;  /* 0x000000030735723e */ /* 0x000fe200000000ff */
[----:B------:R-:W-:Y:S01]  /*7320*/  FFMA R6, R41, R45, R6 ;  /* 0x0000002d29067223 */ /* 0x000fe20000000006 */
[C---:B------:R-:W-:Y:S01]  /*7330*/  FMUL R11, R38.reuse, R11 ;  /* 0x0000000b260b7220 */ /* 0x040fe20000400000 */
[--C-:B------:R-:W-:Y:S01]  /*7340*/  HADD2.F32 R40, -RZ, R56.reuse.H0_H0 ;  /* 0x20000038ff287230 */ /* 0x100fe20000004100 */
[----:B------:R-:W-:Y:S01]  /*7350*/  F2FP.F16.F32.PACK_AB R54, R5, R4 ;  /* 0x000000040536723e */ /* 0x000fe200000000ff */
[C---:B------:R-:W-:Y:S01]  /*7360*/  FMUL R8, R38.reuse, R12 ;  /* 0x0000000c26087220 */ /* 0x040fe20000400000 */
[C---:B------:R-:W-:Y:S01]  /*7370*/  FFMA R11, R41.reuse, R42, R11 ;  /* 0x0000002a290b7223 */ /* 0x040fe2000000000b */
[----:B------:R-:W-:Y:S02]  /*7380*/  HADD2.F32 R42, -RZ, R56.H1_H1 ;  /* 0x30000038ff2a7230 */ /* 0x000fe40000004100 */
[C---:B------:R-:W-:Y:S01]  /*7390*/  FMUL R9, R38.reuse, R13 ;  /* 0x0000000d26097220 */ /* 0x040fe20000400000 */
[--C-:B------:R-:W-:Y:S02]  /*73a0*/  HADD2.F32 R43, -RZ, R57.reuse.H0_H0 ;  /* 0x20000039ff2b7230 */ /* 0x100fe40000004100 */
[----:B------:R-:W-:Y:S01]  /*73b0*/  FFMA R8, R41, R40, R8 ;  /* 0x0000002829087223 */ /* 0x000fe20000000008 */
[----:B------:R-:W-:Y:S01]  /*73c0*/  F2FP.F16.F32.PACK_AB R55, R11, R6 ;  /* 0x000000060b37723e */ /* 0x000fe200000000ff */
[----:B------:R-:W-:Y:S01]  /*73d0*/  FFMA R9, R41, R42, R9 ;  /* 0x0000002a29097223 */ /* 0x000fe20000000009 */
[C---:B------:R-:W-:Y:S01]  /*73e0*/  FMUL R10, R38.reuse, R14 ;  /* 0x0000000e260a7220 */ /* 0x040fe20000400000 */
[----:B------:R-:W-:Y:S02]  /*73f0*/  HADD2.F32 R40, -RZ, R57.H1_H1 ;  /* 0x30000039ff287230 */ /* 0x000fe40000004100 */
[C---:B------:R-:W-:Y:S01]  /*7400*/  FMUL R15, R38.reuse, R15 ;  /* 0x0000000f260f7220 */ /* 0x040fe20000400000 */
[----:B------:R1:W-:Y:S01]  /*7410*/  STS.128 [R93+0x2000], R52 ;  /* 0x002000345d007388 */ /* 0x0003e20000000c00 */
[----:B------:R-:W-:Y:S01]  /*7420*/  F2FP.F16.F32.PACK_AB R68, R9, R8 ;  /* 0x000000080944723e */ /* 0x000fe200000000ff */
[C---:B------:R-:W-:Y:S01]  /*7430*/  FFMA R10, R41.reuse, R43, R10 ;  /* 0x0000002b290a7223 */ /* 0x040fe2000000000a */
[--C-:B------:R-:W-:Y:S02]  /*7440*/  HADD2.F32 R43, -RZ, R58.reuse.H0_H0 ;  /* 0x2000003aff2b7230 */ /* 0x100fe40000004100 */
        /* <DEDUP_REMOVED lines=11> */
[--C-:B------:R-:W-:Y:S02]  /*7500*/  HADD2.F32 R43, -RZ, R64.reuse.H0_H0 ;  /* 0x20000040ff2b7230 */ /* 0x100fe40000004100 */
[C---:B------:R-:W-:Y:S01]  /*7510*/  FFMA R14, R41.reuse, R45, R14 ;  /* 0x0000002d290e7223 */ /* 0x040fe2000000000e */
[C---:B------:R-:W-:Y:S01]  /*7520*/  FMUL R16, R38.reuse, R20 ;  /* 0x0000001426107220 */ /* 0x040fe20000400000 */
        /* <DEDUP_REMOVED lines=17> */
[C---:B------:R-:W-:Y:S01]  /*7640*/  FFMA R20, R41.reuse, R40, R20 ;  /* 0x0000002829147223 */ /* 0x040fe20000000014 */
[C---:B------:R-:W-:Y:S01]  /*7650*/  FFMA R21, R41.reuse, R42, R21 ;  /* 0x0000002a29157223 */ /* 0x040fe20000000015 */
[----:B------:R-:W-:Y:S02]  /*7660*/  HADD2.F32 R40, -RZ, R67.H1_H1 ;  /* 0x30000043ff287230 */ /* 0x000fe40000004100 */
[----:B------:R-:W-:Y:S01]  /*7670*/  FFMA R22, R41, R43, R22 ;  /* 0x0000002b29167223 */ /* 0x000fe20000000016 */
[C---:B------:R-:W-:Y:S01]  /*7680*/  FMUL R27, R38.reuse, R27 ;  /* 0x0000001b261b7220 */ /* 0x040fe20000400000 */
[--C-:B------:R-:W-:Y:S02]  /*7690*/  HADD2.F32 R43, -RZ, R72.reuse.H0_H0 ;  /* 0x20000048ff2b7230 */ /* 0x100fe40000004100 */
[C---:B------:R-:W-:Y:S01]  /*76a0*/  FMUL R24, R38.reuse, R28 ;  /* 0x0000001c26187220 */ /* 0x040fe20000400000 */
[----:B------:R-:W-:Y:S02]  /*76b0*/  HADD2.F32 R42, -RZ, R72.H1_H1 ;  /* 0x30000048ff2a7230 */ /* 0x000fe40000004100 */
[C---:B------:R-:W-:Y:S01]  /*76c0*/  FMUL R25, R38.reuse, R29 ;  /* 0x0000001d26197220 */ /* 0x040fe20000400000 */
[--C-:B------:R-:W-:Y:S01]  /*76d0*/  HADD2.F32 R45, -RZ, R73.reuse.H0_H0 ;  /* 0x20000049ff2d7230 */ /* 0x100fe20000004100 */
[----:B------:R-:W-:Y:S01]  /*76e0*/  F2FP.F16.F32.PACK_AB R70, R13, R12 ;  /* 0x0000000c0d46723e */ /* 0x000fe200000000ff */
[C---:B------:R-:W-:Y:S01]  /*76f0*/  FMUL R26, R38.reuse, R30 ;  /* 0x0000001e261a7220 */ /* 0x040fe20000400000 */
[----:B------:R-:W-:Y:S01]  /*7700*/  F2FP.F16.F32.PACK_AB R71, R19, R14 ;  /* 0x0000000e1347723e */ /* 0x000fe200000000ff */
[C---:B------:R-:W-:Y:S01]  /*7710*/  FFMA R27, R41.reuse, R40, R27 ;  /* 0x00000028291b7223 */ /* 0x040fe2000000001b */
[C---:B------:R-:W-:Y:S01]  /*7720*/  FFMA R24, R41.reuse, R43, R24 ;  /* 0x0000002b29187223 */ /* 0x040fe20000000018 */
[----:B------:R-:W-:Y:S02]  /*7730*/  HADD2.F32 R40, -RZ, R73.H1_H1 ;  /* 0x30000049ff287230 */ /* 0x000fe40000004100 */
[C---:B------:R-:W-:Y:S01]  /*7740*/  FFMA R25, R41.reuse, R42, R25 ;  /* 0x0000002a29197223 */ /* 0x040fe20000000019 */
[----:B------:R1:W-:Y:S01]  /*7750*/  STS.128 [R92+0x2010], R68 ;  /* 0x002010445c007388 */ /* 0x0003e20000000c00 */
[C---:B------:R-:W-:Y:S01]  /*7760*/  FMUL R31, R38.reuse, R31 ;  /* 0x0000001f261f7220 */ /* 0x040fe20000400000 */
[--C-:B------:R-:W-:Y:S02]  /*7770*/  HADD2.F32 R43, -RZ, R74.reuse.H0_H0 ;  /* 0x2000004aff2b7230 */ /* 0x100fe40000004100 */
[C---:B------:R-:W-:Y:S01]  /*7780*/  FFMA R26, R41.reuse, R45, R26 ;  /* 0x0000002d291a7223 */ /* 0x040fe2000000001a */
        /* <DEDUP_REMOVED lines=30> */
[----:B------:R-:W-:Y:S02]  /*7970*/  UIADD3 UR9, UPT, UPT, UR49, 0x20, URZ ;  /* 0x0000002031097890 */ /* 0x000fe4000fffe0ff */
[----:B------:R-:W-:Y:S01]  /*7980*/  UIADD3 UR8, UPT, UPT, UR44, 0x2200, URZ ;  /* 0x000022002c087890 */ /* 0x000fe2000fffe0ff */
[----:B------:R-:W-:Y:S01]  /*7990*/  UMOV UR10, UR50 ;  /* 0x00000032000a7c82 */ /* 0x000fe20008000000 */
[----:B------:R-:W-:Y:S01]  /*79a0*/  UMOV UR11, UR36 ;  /* 0x00000024000b7c82 */ /* 0x000fe20008000000 */
[----:B---3--:R-:W-:Y:S04]  /*79b0*/  UIADD3 UR4, UP0, UPT, UR6, 0x680, URZ ;  /* 0x0000068006047890 */ /* 0x008fe8000ff1e0ff */
[----:B------:R-:W-:Y:S09]  /*79c0*/  UIADD3.X UR5, UPT, UPT, URZ, UR7, URZ, UP0, !UPT ;  /* 0x00000007ff057290 */ /* 0x000ff200087fe4ff */
[----:B------:R3:W-:Y:S01]  /*79d0*/  UTMASTG.3D [UR8], [UR4] ;  /* 0x00000008040073b5 */ /* 0x0007e20008010000 */
[----:B------:R0:W-:Y:S01]  /*79e0*/  UTMACMDFLUSH ;  /* 0x00000000000079b7 */ /* 0x0001e20000000000 */
[----:B---3--:R-:W-:Y:S04]  /*79f0*/  DEPBAR.LE SB0, 0x1 ;  /* 0x000080400000791a */ /* 0x008fe80000000000 */
.L_x_117:
[----:B------:R-:W-:Y:S05]  /*7a00*/  BSYNC.RECONVERGENT B0 ;  /* 0x0000000000007941 */ /* 0x000fea0003800200 */
.L_x_116:
[----:B------:R-:W-:Y:S01]  /*7a10*/  BAR.SYNC.DEFER_BLOCKING 0x1, 0x80 ;  /* 0x0042000000007b1d */ /* 0x000fe20000010000 */
[----:B------:R-:W-:Y:S04]  /*7a20*/  UIADD3 UR4, UPT, UPT, UR46, 0x1, URZ ;  /* 0x000000012e047890 */ /* 0x000fe8000fffe0ff */
[----:B------:R-:W-:Y:S04]  /*7a30*/  UISETP.NE.AND UP0, UPT, UR4, 0x4, UPT ;  /* 0x000000040400788c */ /* 0x000fe8000bf05270 */
[----:B------:R-:W-:Y:S01]  /*7a40*/  USEL UR45, UR4, URZ, UP0 ;  /* 0x000000ff042d7287 */ /* 0x000fe20008000000 */
[----:B------:R3:W-:Y:S01]  /*7a50*/  @P6 SYNCS.ARRIVE.TRANS64.RED.A1T0 RZ, [R61+URZ], RZ ;  /* 0x000000ff3dff69a7 */ /* 0x0007e200081004ff */
[----:B------:R-:W-:Y:S01]  /*7a60*/  BSSY B1, `(.L_x_118) ;  /* 0x0000017000017945 */ /* 0x000fe20003800000 */
[----:B------:R-:W4:Y:S02]  /*7a70*/  @P6 SYNCS.PHASECHK.TRANS64.TRYWAIT P0, [R62+URZ+0x60], R63 ;  /* 0x0000603f3e0065a7 */ /* 0x000f2400080011ff */
[----:B----4-:R-:W-:Y:S01]  /*7a80*/  @P6 SEL R47, RZ, 0x1, !P0 ;  /* 0x00000001ff2f6807 */ /* 0x010fe20004000000 */
[----:B---3--:R-:W-:Y:S06]  /*7a90*/  @!P6 BRA `(.L_x_119) ;  /* 0x00000000004ce947 */ /* 0x008fec0003800000 */
        /* <DEDUP_REMOVED lines=9> */
[----:B------:R-:W-:Y:S04]  /*7b30*/  SHF.L.U32 R5, R90, 0x1f, RZ ;  /* 0x0000001f5a057819 */ /* 0x000fe800000006ff */
[----:B------:R-:W3:Y:S02]  /*7b40*/  SYNCS.PHASECHK.TRANS64.TRYWAIT P0, [R62+URZ+0x60], R5 ;  /* 0x000060053e0075a7 */ /* 0x000ee400080011ff */
[----:B---3--:R-:W-:Y:S05]  /*7b50*/  @!P0 BRA `(.L_x_122) ;  /* 0x0000002400a48947 */ /* 0x008fea0003800000 */
.L_x_121:
[----:B------:R-:W-:Y:S05]  /*7b60*/  BSYNC B0 ;  /* 0x0000000000007941 */ /* 0x000fea0003800000 */
.L_x_120:
[----:B------:R-:W-:Y:S02]  /*7b70*/  ISETP.NE.AND P0, PT, R60, RZ, PT ;  /* 0x000000ff3c00720c */ /* 0x000fe40003f05270 */
[----:B------:R-:W-:Y:S11]  /*7b80*/  IADD3 R46, PT, PT, R46, 0x1, RZ ;  /* 0x000000012e2e7810 */ /* 0x000ff60007ffe0ff */
[----:B------:R4:W1:Y:S04]  /*7b90*/  @P0 LDS.128 R48, [R4] ;  /* 0x0000000004300984 */ /* 0x0008680000000c00 */
[----:B------:R4:W1:Y:S04]  /*7ba0*/  @P0 LDS.128 R56, [R3+0x10] ;  /* 0x0000100003380984 */ /* 0x0008680000000c00 */
[----:B------:R4:W1:Y:S04]  /*7bb0*/  @P0 LDS.128 R64, [R2+0x20] ;  /* 0x0000200002400984 */ /* 0x0008680000000c00 */
[----:B------:R4:W1:Y:S02]  /*7bc0*/  @P0 LDS.128 R72, [R0+0x30] ;  /* 0x0000300000480984 */ /* 0x0008640000000c00 */
.L_x_119:
[----:B------:R-:W-:Y:S05]  /*7bd0*/  BSYNC B1 ;  /* 0x0000000000017941 */ /* 0x000fea0003800000 */
.L_x_118:
[----:B----4-:R-:W-:Y:S05]  /*7be0*/  VIADD R0, R39, 0x40 ;  /* 0x0000004027007836 */ /* 0x010fea0000000000 */
        /* <DEDUP_REMOVED lines=9> */
[----:B------:R-:W4:Y:S01]  /*7c80*/  LDCU.64 UR6, c[0x4][0x78] ;  /* 0x01000f00ff0677ac */ /* 0x000f220008000a00 */
[----:B------:R-:W1:Y:S01]  /*7c90*/  LDC.64 R2, c[0x4][R3] ;  /* 0x0100000003027b82 */ /* 0x000e620000000a00 */
[----:B------:R-:W5:Y:S01]  /*7ca0*/  LDCU.64 UR4, c[0x4][0x10] ;  /* 0x01000200ff0477ac */ /* 0x000f620008000a00 */
[----:B---3--:R-:W-:Y:S01]  /*7cb0*/  MOV R5, UR9 ;  /* 0x0000000900057c02 */ /* 0x008fe20008000f00 */
[----:B------:R-:W-:Y:S01]  /*7cc0*/  IMAD.U32 R4, RZ, RZ, UR8 ;  /* 0x00000008ff047e24 */ /* 0x000fe2000f8e00ff */
[----:B----4-:R-:W-:Y:S01]  /*7cd0*/  MOV R7, UR7 ;  /* 0x0000000700077c02 */ /* 0x010fe20008000f00 */
[----:B------:R-:W-:Y:S01]  /*7ce0*/  IMAD.U32 R6, RZ, RZ, UR6 ;  /* 0x00000006ff067e24 */ /* 0x000fe2000f8e00ff */
[----:B-----5:R-:W-:Y:S01]  /*7cf0*/  MOV R11, UR5 ;  /* 0x00000005000b7c02 */ /* 0x020fe20008000f00 */
[----:B------:R-:W-:Y:S02]  /*7d00*/  IMAD.U32 R10, RZ, RZ, UR4 ;  /* 0x00000004ff0a7e24 */ /* 0x000fe4000f8e00ff */
[----:B------:R-:W-:Y:S07]  /*7d10*/  LEPC R20, `(.L_x_123) ;  /* 0x000000001014794e */ /* 0x000fee0000000000 */
[----:B-12---:R-:W-:Y:S05]  /*7d20*/  CALL.ABS.NOINC R2 ;  /* 0x0000000002007343 */ /* 0x006fea0003c00000 */
.L_x_123:
        /* <DEDUP_REMOVED lines=12> */
[----:B---3--:R-:W-:Y:S02]  /*7df0*/  LEA R62, R46, UR44, 0x3 ;  /* 0x0000002c2e3e7c11 */ /* 0x008fe4000f8e18ff */
[----:B------:R-:W1:Y:S02]  /*7e00*/  LDTM.x32 R4, tmem[UR4+0x40] ;  /* 0x00004004000479ee */ /* 0x000e6400082c0000 */
        /* <DEDUP_REMOVED lines=133> */
.L_x_125:
[----:B------:R-:W-:Y:S05]  /*8660*/  BSYNC.RECONVERGENT B0 ;  /* 0x0000000000007941 */ /* 0x000fea0003800200 */
.L_x_124:
        /* <DEDUP_REMOVED lines=21> */
.L_x_129:
[----:B------:R-:W-:Y:S05]  /*87c0*/  BSYNC B0 ;  /* 0x0000000000007941 */ /* 0x000fea0003800000 */
.L_x_128:
[----:B------:R-:W-:Y:S11]  /*87d0*/  ISETP.NE.AND P0, PT, R60, RZ, PT ;  /* 0x000000ff3c00720c */ /* 0x000ff60003f05270 */
[----:B------:R-:W-:Y:S02]  /*87e0*/  @!UPT UIADD3 URZ, UPT, UPT, URZ, URZ, URZ ;  /* 0x000000fffffff290 */ /* 0x000fe4000fffe0ff */
[----:B------:R4:W1:Y:S04]  /*87f0*/  @P0 LDS.128 R48, [R3] ;  /* 0x0000000003300984 */ /* 0x0008680000000c00 */
[----:B------:R4:W1:Y:S04]  /*8800*/  @P0 LDS.128 R56, [R2+0x10] ;  /* 0x0000100002380984 */ /* 0x0008680000000c00 */
[----:B------:R4:W1:Y:S04]  /*8810*/  @P0 LDS.128 R64, [R0+0x20] ;  /* 0x0000200000400984 */ /* 0x0008680000000c00 */
[----:B------:R4:W1:Y:S02]  /*8820*/  @P0 LDS.128 R72, [R46+0x30] ;  /* 0x000030002e480984 */ /* 0x0008640000000c00 */
.L_x_127:
[----:B------:R-:W-:Y:S05]  /*8830*/  BSYNC B1 ;  /* 0x0000000000017941 */ /* 0x000fea0003800000 */
.L_x_126:
        /* <DEDUP_REMOVED lines=21> */
.L_x_131:
[----:B------:R-:W-:Y:S01]  /*8990*/  ISETP.NE.AND P0, PT, R95, RZ, PT ;  /* 0x000000ff5f00720c */ /* 0x000fe20003f05270 */
[----:B------:R-:W-:Y:S05]  /*89a0*/  WARPSYNC.ALL ;  /* 0x0000000000007948 */ /* 0x000fea0003800000 */
[----:B------:R-:W-:Y:S01]  /*89b0*/  R2UR UR4, R39 ;  /* 0x00000000270472ca */ /* 0x000fe200000e0000 */
[--C-:B-1----:R-:W-:Y:S01]  /*89c0*/  HADD2.F32 R40, -RZ, R48.reuse.H0_H0 ;  /* 0x20000030ff287230 */ /* 0x102fe20000004100 */
[----:B------:R-:W-:Y:S01]  /*89d0*/  R2UR UR5, R99 ;  /* 0x00000000630572ca */ /* 0x000fe200000e0000 */
[----:B------:R-:W-:Y:S01]  /*89e0*/  HADD2.F32 R42, -RZ, R48.H1_H1 ;  /* 0x30000030ff2a7230 */ /* 0x000fe20000004100 */
[----:B------:R-:W-:Y:S01]  /*89f0*/  BSSY.RECONVERGENT B0, `(.L_x_132) ;  /* 0x000008a000007945 */ /* 0x000fe20003800200 */
[--C-:B------:R-:W-:Y:S02]  /*8a00*/  HADD2.F32 R43, -RZ, R49.reuse.H0_H0 ;  /* 0x20000031ff2b7230 */ /* 0x100fe40000004100 */
[----:B------:R-:W-:Y:S02]  /*8a10*/  HADD2.F32 R44, -RZ, R49.H1_H1 ;  /* 0x30000031ff2c7230 */ /* 0x000fe40000004100 */
[--C-:B------:R-:W-:Y:S02]  /*8a20*/  HADD2.F32 R45, -RZ, R50.reuse.H0_H0 ;  /* 0x20000032ff2d7230 */ /* 0x100fe40000004100 */
[----:B------:R-:W-:Y:S02]  /*8a30*/  HADD2.F32 R46, -RZ, R50.H1_H1 ;  /* 0x30000032ff2e7230 */ /* 0x000fe40000004100 */
[----:B---3--:R-:W1:Y:S01]  /*8a40*/  LDTM.x32 R4, tmem[UR4+0x60] ;  /* 0x00006004000479ee */ /* 0x008e6200082c0000 */
[----:B------:R-:W-:Y:S01]  /*8a50*/  NOP ;  /* 0x0000000000007918 */ /* 0x000fe20000000000 */
[----:B------:R-:W-:Y:S01]  /*8a60*/  UIADD3 UR4, UPT, UPT, UR5, 0xf0, URZ ;  /* 0x000000f005047890 */ /* 0x000fe2000fffe0ff */
[--C-:B------:R-:W-:Y:S02]  /*8a70*/  HADD2.F32 R47, -RZ, R51.reuse.H0_H0 ;  /* 0x20000033ff2f7230 */ /* 0x100fe40000004100 */
[----:B------:R-:W-:Y:S01]  /*8a80*/  HADD2.F32 R49, -RZ, R51.H1_H1 ;  /* 0x30000033ff317230 */ /* 0x000fe20000004100 */
[----:B------:R-:W-:Y:S01]  /*8a90*/  UPRMT UR4, UR47, 0x654, UR4 ;  /* 0x000006542f047896 */ /* 0x000fe20008000004 */
[--C-:B------:R-:W-:Y:S02]  /*8aa0*/  HADD2.F32 R48, -RZ, R56.reuse.H0_H0 ;  /* 0x20000038ff307230 */ /* 0x100fe40000004100 */
[----:B------:R-:W-:Y:S02]  /*8ab0*/  HADD2.F32 R51, -RZ, R56.H1_H1 ;  /* 0x30000038ff337230 */ /* 0x000fe40000004100 */
[--C-:B------:R-:W-:Y:S02]  /*8ac0*/  HADD2.F32 R50, -RZ, R57.reuse.H0_H0 ;  /* 0x20000039ff327230 */ /* 0x100fe40000004100 */
[----:B------:R-:W-:Y:S02]  /*8ad0*/  HADD2.F32 R52, -RZ, R57.H1_H1 ;  /* 0x30000039ff347230 */ /* 0x000fe40000004100 */
[----:B-1----:R-:W-:Y:S01]  /*8ae0*/  SYNCS.ARRIVE.TRANS64.RED.A1T0 RZ, [UR4], RZ ;  /* 0x000000ffffff79a7 */ /* 0x002fe20008100404 */
[--C-:B------:R-:W-:Y:S02]  /*8af0*/  HADD2.F32 R53, -RZ, R58.reuse.H0_H0 ;  /* 0x2000003aff357230 */ /* 0x100fe40000004100 */
[----:B------:R-:W-:Y:S02]  /*8b00*/  HADD2.F32 R54, -RZ, R58.H1_H1 ;  /* 0x3000003aff367230 */ /* 0x000fe40000004100 */
[--C-:B------:R-:W-:Y:S02]  /*8b10*/  HADD2.F32 R55, -RZ, R59.reuse.H0_H0 ;  /* 0x2000003bff377230 */ /* 0x100fe40000004100 */
[----:B------:R-:W-:Y:S02]  /*8b20*/  HADD2.F32 R56, -RZ, R59.H1_H1 ;  /* 0x3000003bff387230 */ /* 0x000fe40000004100 */
[C---:B------:R-:W-:Y:S01]  /*8b30*/  FMUL R4, R38.reuse, R4 ;  /* 0x0000000426047220 */ /* 0x040fe20000400000 */
[C---:B------:R-:W-:Y:S01]  /*8b40*/  FMUL R5, R38.reuse, R5 ;  /* 0x0000000526057220 */ /* 0x040fe20000400000 */
[C---:B------:R-:W-:Y:S01]  /*8b50*/  FMUL R6, R38.reuse, R6 ;  /* 0x0000000626067220 */ /* 0x040fe20000400000 */
[C---:B------:R-:W-:Y:S01]  /*8b60*/  FMUL R7, R38.reuse, R7 ;  /* 0x0000000726077220 */ /* 0x040fe20000400000 */
[C---:B------:R-:W-:Y:S01]  /*8b70*/  FFMA R4, R41.reuse, R40, R4 ;  /* 0x0000002829047223 */ /* 0x040fe20000000004 */
[C---:B------:R-:W-:Y:S01]  /*8b80*/  FFMA R5, R41.reuse, R42, R5 ;  /* 0x0000002a29057223 */ /* 0x040fe20000000005 */
[C---:B------:R-:W-:Y:S01]  /*8b90*/  FFMA R6, R41.reuse, R43, R6 ;  /* 0x0000002b29067223 */ /* 0x040fe20000000006 */
[----:B------:R-:W-:Y:S01]  /*8ba0*/  FFMA R7, R41, R44, R7 ;  /* 0x0000002c29077223 */ /* 0x000fe20000000007 */
[C---:B------:R-:W-:Y:S01]  /*8bb0*/  FMUL R8, R38.reuse, R8 ;  /* 0x0000000826087220 */ /* 0x040fe20000400000 */
[C---:B------:R-:W-:Y:S01]  /*8bc0*/  FMUL R9, R38.reuse, R9 ;  /* 0x0000000926097220 */ /* 0x040fe20000400000 */
[----:B------:R-:W-:Y:S01]  /*8bd0*/  F2FP.F16.F32.PACK_AB R100, R5, R4 ;  /* 0x000000040564723e */ /* 0x000fe200000000ff */
[C---:B------:R-:W-:Y:S01]  /*8be0*/  FMUL R0, R38.reuse, R10 ;  /* 0x0000000a26007220 */ /* 0x040fe20000400000 */
[----:B------:R-:W-:Y:S01]  /*8bf0*/  F2FP.F16.F32.PACK_AB R101, R7, R6 ;  /* 0x000000060765723e */ /* 0x000fe200000000ff */
[C---:B------:R-:W-:Y:S01]  /*8c00*/  FFMA R8, R41.reuse, R45, R8 ;  /* 0x0000002d29087223 */ /* 0x040fe20000000008 */
[C---:B------:R-:W-:Y:S01]  /*8c10*/  FFMA R9, R41.reuse, R46, R9 ;  /* 0x0000002e29097223 */ /* 0x040fe20000000009 */
[----:B------:R-:W-:Y:S01]  /*8c20*/  FFMA R0, R41, R47, R0 ;  /* 0x0000002f29007223 */ /* 0x000fe20000000000 */
[C---:B------:R-:W-:Y:S01]  /*8c30*/  FMUL R2, R38.reuse, R11 ;  /* 0x0000000b26027220 */ /* 0x040fe20000400000 */
[C---:B------:R-:W-:Y:S01]  /*8c40*/  FMUL R3, R38.reuse, R12 ;  /* 0x0000000c26037220 */ /* 0x040fe20000400000 */
[C---:B------:R-:W-:Y:S01]  /*8c50*/  FMUL R10, R38.reuse, R13 ;  /* 0x0000000d260a7220 */ /* 0x040fe20000400000 */
[----:B------:R-:W-:Y:S01]  /*8c60*/  F2FP.F16.F32.PACK_AB R102, R9, R8 ;  /* 0x000000080966723e */ /* 0x000fe200000000ff */
[C---:B------:R-:W-:Y:S01]  /*8c70*/  FFMA R2, R41.reuse, R49, R2 ;  /* 0x0000003129027223 */ /* 0x040fe20000000002 */
[C---:B------:R-:W-:Y:S01]  /*8c80*/  FFMA R3, R41.reuse, R48, R3 ;  /* 0x0000003029037223 */ /* 0x040fe20000000003 */
[C---:B------:R-:W-:Y:S01]  /*8c90*/  FFMA R10, R41.reuse, R51, R10 ;  /* 0x00000033290a7223 */ /* 0x040fe2000000000a */
[C---:B------:R-:W-:Y:S01]  /*8ca0*/  FMUL R11, R38.reuse, R14 ;  /* 0x0000000e260b7220 */ /* 0x040fe20000400000 */
[C---:B------:R-:W-:Y:S01]  /*8cb0*/  FMUL R15, R38.reuse, R15 ;  /* 0x0000000f260f7220 */ /* 0x040fe20000400000 */
[C---:B------:R-:W-:Y:S01]  /*8cc0*/  FMUL R12, R38.reuse, R16 ;  /* 0x00000010260c7220 */ /* 0x040fe20000400000 */
[C---:B------:R-:W-:Y:S01]  /*8cd0*/  FMUL R13, R38.reuse, R17 ;  /* 0x00000011260d7220 */ /* 0x040fe20000400000 */
[C---:B------:R-:W-:Y:S01]  /*8ce0*/  FFMA R11, R41.reuse, R50, R11 ;  /* 0x00000032290b7223 */ /* 0x040fe2000000000b */
[C---:B------:R-:W-:Y:S01]  /*8cf0*/  FMUL R14, R38.reuse, R18 ;  /* 0x00000012260e7220 */ /* 0x040fe20000400000 */
[C---:B------:R-:W-:Y:S01]  /*8d00*/  FFMA R15, R41.reuse, R52, R15 ;  /* 0x00000034290f7223 */ /* 0x040fe2000000000f */
[--C-:B------:R-:W-:Y:S02]  /*8d10*/  HADD2.F32 R57, -RZ, R64.reuse.H0_H0 ;  /* 0x20000040ff397230 */ /* 0x100fe40000004100 */
[----:B------:R-:W-:Y:S01]  /*8d20*/  FMUL R19, R38, R19 ;  /* 0x0000001326137220 */ /* 0x000fe20000400000 */
[----:B------:R-:W-:Y:S01]  /*8d30*/  F2FP.F16.F32.PACK_AB R103, R2, R0 ;  /* 0x000000000267723e */ /* 0x000fe200000000ff */
[C---:B------:R-:W-:Y:S01]  /*8d40*/  FFMA R12, R41.reuse, R53, R12 ;  /* 0x00000035290c7223 */ /* 0x040fe2000000000c */
[----:B------:R-:W-:Y:S02]  /*8d50*/  HADD2.F32 R58, -RZ, R64.H1_H1 ;  /* 0x30000040ff3a7230 */ /* 0x000fe40000004100 */
[C---:B------:R-:W-:Y:S01]  /*8d60*/  FMUL R16, R38.reuse, R20 ;  /* 0x0000001426107220 */ /* 0x040fe20000400000 */
[C---:B------:R-:W-:Y:S01]  /*8d70*/  FFMA R13, R41.reuse, R54, R13 ;  /* 0x00000036290d7223 */ /* 0x040fe2000000000d */
[----:B------:R1:W-:Y:S01]  /*8d80*/  STS.128 [R93+0x6000], R100 ;  /* 0x006000645d007388 */ /* 0x0003e20000000c00 */
[--C-:B------:R-:W-:Y:S02]  /*8d90*/  HADD2.F32 R59, -RZ, R65.reuse.H0_H0 ;  /* 0x20000041ff3b7230 */ /* 0x100fe40000004100 */
[C---:B------:R-:W-:Y:S01]  /*8da0*/  FMUL R17, R38.reuse, R21 ;  /* 0x0000001526117220 */ /* 0x040fe20000400000 */
[C---:B------:R-:W-:Y:S01]  /*8db0*/  FFMA R14, R41.reuse, R55, R14 ;  /* 0x00000037290e7223 */ /* 0x040fe2000000000e */
[----:B------:R-:W-:Y:S02]  /*8dc0*/  HADD2.F32 R60, -RZ, R65.H1_H1 ;  /* 0x30000041ff3c7230 */ /* 0x000fe40000004100 */
[C---:B------:R-:W-:Y:S01]  /*8dd0*/  FMUL R18, R38.reuse, R22 ;  /* 0x0000001626127220 */ /* 0x040fe20000400000 */
[C---:B------:R-:W-:Y:S01]  /*8de0*/  FFMA R19, R41.reuse, R56, R19 ;  /* 0x0000003829137223 */ /* 0x040fe20000000013 */
        /* <DEDUP_REMOVED lines=13> */
[----:B------:R-:W-:Y:S01]  /*8ec0*/  FMUL R27, R38, R27 ;  /* 0x0000001b261b7220 */ /* 0x000fe20000400000 */
[----:B------:R-:W-:Y:S01]  /*8ed0*/  F2FP.F16.F32.PACK_AB R104, R10, R3 ;  /* 0x000000030a68723e */ /* 0x000fe200000000ff */
[----:B------:R-:W-:Y:S01]  /*8ee0*/  FFMA R20, R41, R61, R20 ;  /* 0x0000003d29147223 */ /* 0x000fe20000000014 */
[----:B------:R-:W-:Y:S01]  /*8ef0*/  F2FP.F16.F32.PACK_AB R105, R15, R11 ;  /* 0x0000000b0f69723e */ /* 0x000fe200000000ff */
[----:B------:R-:W-:Y:S01]  /*8f00*/  HADD2.F32 R66, -RZ, R72.H1_H1 ;  /* 0x30000048ff427230 */ /* 0x000fe20000004100 */
[----:B------:R-:W-:Y:S01]  /*8f10*/  F2FP.F16.F32.PACK_AB R106, R13, R12 ;  /* 0x0000000c0d6a723e */ /* 0x000fe200000000ff */
[C---:B------:R-:W-:Y:S01]  /*8f20*/  FMUL R24, R38.reuse, R28 ;  /* 0x0000001c26187220 */ /* 0x040fe20000400000 */
[----:B------:R-:W-:Y:S01]  /*8f30*/  F2FP.F16.F32.PACK_AB R107, R19, R14 ;  /* 0x0000000e136b723e */ /* 0x000fe200000000ff */
[C---:B------:R-:W-:Y:S01]  /*8f40*/  FFMA R21, R41.reuse, R62, R21 ;  /* 0x0000003e29157223 */ /* 0x040fe20000000015 */
[--C-:B------:R-:W-:Y:S02]  /*8f50*/  HADD2.F32 R67, -RZ, R73.reuse.H0_H0 ;  /* 0x20000049ff437230 */ /* 0x100fe40000004100 */
[C---:B------:R-:W-:Y:S01]  /*8f60*/  FMUL R25, R38.reuse, R29 ;  /* 0x0000001d26197220 */ /* 0x040fe20000400000 */
[C---:B------:R-:W-:Y:S01]  /*8f70*/  FFMA R22, R41.reuse, R63, R22 ;  /* 0x0000003f29167223 */ /* 0x040fe20000000016 */
[----:B------:R1:W-:Y:S01]  /*8f80*/  STS.128 [R92+0x6010], R104 ;  /* 0x006010685c007388 */ /* 0x0003e20000000c00 */
        /* <DEDUP_REMOVED lines=48> */
.L_x_133:
[----:B------:R-:W-:Y:S05]  /*9290*/  BSYNC.RECONVERGENT B0 ;  /* 0x0000000000007941 */ /* 0x000fea0003800200 */
.L_x_132:
[----:B------:R-:W-:Y:S01]  /*92a0*/  BAR.SYNC.DEFER_BLOCKING 0x1, 0x80 ;  /* 0x0042000000007b1d */ /* 0x000fe20000010000 */
[----:B------:R-:W-:Y:S01]  /*92b0*/  UISETP.NE.AND UP0, UPT, UR52, -0x4, UPT ;  /* 0xfffffffc3400788c */ /* 0x000fe2000bf05270 */
[----:B------:R-:W-:Y:S08]  /*92c0*/  IADD3 R0, PT, PT, R36, 0x1, RZ ;  /* 0x0000000124007810 */ /* 0x000ff00007ffe0ff */
[----:B------:R-:W-:Y:S05]  /*92d0*/  BRA.U !UP0, `(.L_x_134) ;  /* 0x0000000108287547 */ /* 0x000fea000b800000 */
[----:B------:R-:W-:Y:S01]  /*92e0*/  ISETP.NE.AND P0, PT, R98, RZ, PT ;  /* 0x000000ff6200720c */ /* 0x000fe20003f05270 */
[----:B------:R-:W-:Y:S01]  /*92f0*/  IMAD.U32 R3, RZ, RZ, UR46 ;  /* 0x0000002eff037e24 */ /* 0x000fe2000f8e00ff */
[----:B------:R-:W-:Y:S01]  /*9300*/  UIADD3 UR4, UPT, UPT, UR46, 0x1, URZ ;  /* 0x000000012e047890 */ /* 0x000fe2000fffe0ff */
[----:B------:R-:W-:Y:S03]  /*9310*/  IMAD.U32 R2, RZ, RZ, UR47 ;  /* 0x0000002fff027e24 */ /* 0x000fe6000f8e00ff */
[----:B------:R-:W-:Y:S04]  /*9320*/  UISETP.NE.AND UP0, UPT, UR4, 0x4, UPT ;  /* 0x000000040400788c */ /* 0x000fe8000bf05270 */
[----:B------:R-:W-:Y:S03]  /*9330*/  USEL UR46, UR4, URZ, UP0 ;  /* 0x000000ff042e7287 */ /* 0x000fe60008000000 */
[----:B------:R-:W-:Y:S05]  /*9340*/  @P0 LEA R3, R3, UR44, 0x3 ;  /* 0x0000002c03030c11 */ /* 0x000fea000f8e18ff */
[----:B------:R-:W-:Y:S05]  /*9350*/  @P0 VIADD R3, R3, 0x80 ;  /* 0x0000008003030836 */ /* 0x000fea0000000000 */
[----:B------:R-:W-:Y:S04]  /*9360*/  @P0 PRMT R2, R2, 0x654, R3 ;  /* 0x0000065402020816 */ /* 0x000fe80000000003 */
[----:B------:R3:W-:Y:S03]  /*9370*/  @P0 SYNCS.ARRIVE.TRANS64.RED.A1T0 RZ, [R2+URZ], RZ ;  /* 0x000000ff02ff09a7 */ /* 0x0007e600081004ff */
.L_x_134:
[----:B------:R-:W-:Y:S01]  /*9380*/  R2UR UR4, R82 ;  /* 0x00000000520472ca */ /* 0x000fe200000e0000 */
[----:B------:R-:W-:Y:S01]  /*9390*/  UISETP.NE.AND UP0, UPT, UR62, URZ, UPT ;  /* 0x000000ff3e00728c */ /* 0x000fe2000bf05270 */
[----:B------:R-:W-:Y:S01]  /*93a0*/  ISETP.NE.AND P0, PT, R86, 0x2, PT ;  /* 0x000000025600780c */ /* 0x000fe20003f05270 */
[----:B------:R-:W-:Y:S01]  /*93b0*/  UIADD3 UR20, UPT, UPT, UR37, UR63, URZ ;  /* 0x0000003f25147290 */ /* 0x000fe2000fffe0ff */
[----:B------:R-:W-:Y:S01]  /*93c0*/  ISETP.NE.AND P1, PT, R0, 0x4, PT ;  /* 0x000000040000780c */ /* 0x000fe20003f25270 */
[----:B------:R-:W-:Y:S01]  /*93d0*/  UIADD3 UR52, UPT, UPT, UR52, 0x4, URZ ;  /* 0x0000000434347890 */ /* 0x000fe2000fffe0ff */
[----:B------:R-:W-:Y:S01]  /*93e0*/  SEL R3, RZ, 0x1, P0 ;  /* 0x00000001ff037807 */ /* 0x000fe20000000000 */
[----:B------:R-:W-:Y:S01]  /*93f0*/  UMOV UR36, UR61 ;  /* 0x0000003d00247c82 */ /* 0x000fe20008000000 */
[----:B---3--:R-:W-:Y:S02]  /*9400*/  SEL R2, RZ, 0x1, P1 ;  /* 0x00000001ff027807 */ /* 0x008fe40000800000 */
[----:B------:R-:W-:Y:S02]  /*9410*/  LOP3.LUT R88, R88, R3, RZ, 0x3c, !PT ;  /* 0x0000000358587212 */ /* 0x000fe400078e3cff */
[----:B------:R-:W-:Y:S01]  /*9420*/  LOP3.LUT R89, R89, R2, RZ, 0x3c, !PT ;  /* 0x0000000259597212 */ /* 0x000fe200078e3cff */
[----:B------:R-:W-:Y:S01]  /*9430*/  UIADD3 UR16, UPT, UPT, UR38, UR4, URZ ;  /* 0x0000000426107290 */ /* 0x000fe2000fffe0ff */
[----:B------:R-:W-:Y:S02]  /*9440*/  SEL R86, R86, RZ, P0 ;  /* 0x000000ff56567207 */ /* 0x000fe40000000000 */
[----:B------:R-:W-:Y:S01]  /*9450*/  SEL R36, R0, RZ, P1 ;  /* 0x000000ff00247207 */ /* 0x000fe20000800000 */
[----:B------:R-:W-:Y:S08]  /*9460*/  BRA.U UP0, `(.L_x_135) ;  /* 0xffffffbd00dc7547 */ /* 0x000ff0000b83ffff */
[----:B------:R-:W-:-:S13]  /*9470*/  R2UR UR4, R83 ;  /* 0x00000000530472ca */ /* 0x000fda00000e0000 */
[----:B------:R-:W-:-:S09]  /*9480*/  UISETP.NE.AND UP0, UPT, UR4, URZ, UPT ;  /* 0x000000ff0400728c */ /* 0x000fd2000bf05270 */
[----:B------:R-:W-:Y:S05]  /*9490*/  BRA.U !UP0, `(.L_x_136) ;  /* 0x0000000108487547 */ /* 0x000fea000b800000 */
[----:B------:R-:W3:Y:S02]  /*94a0*/  LDCU.64 UR4, c[0x0][0x890] ;  /* 0x00011200ff0477ac */ /* 0x000ee40008000a00 */
[----:B---3--:R-:W-:-:S04]  /*94b0*/  UISETP.NE.U32.AND UP0, UPT, UR4, URZ, UPT ;  /* 0x000000ff0400728c */ /* 0x008fc8000bf05070 */
[----:B------:R-:W-:-:S09]  /*94c0*/  UISETP.NE.AND.EX UP0, UPT, UR5, URZ, UPT, UP0 ;  /* 0x000000ff0500728c */ /* 0x000fd2000bf05300 */
[----:B------:R-:W-:Y:S05]  /*94d0*/  BRA.U UP0, `(.L_x_137) ;  /* 0x00000001000c7547 */ /* 0x000fea000b800000 */
[----:B------:R-:W-:-:S13]  /*94e0*/  FSETP.NEU.AND P0, PT, R41, RZ, PT ;  /* 0x000000ff2900720b */ /* 0x000fda0003f0d000 */
[----:B------:R-:W-:Y:S05]  /*94f0*/  @!P0 EXIT ;  /* 0x000000000000894d */ /* 0x000fea0003800000 */
[----:B------:R-:W-:Y:S05]  /*9500*/  BRA `(.L_x_136) ;  /* 0x00000000002c7947 */ /* 0x000fea0003800000 */
.L_x_137:
[----:B------:R-:W-:Y:S01]  /*9510*/  ISETP.NE.AND P0, PT, R85, RZ, PT ;  /* 0x000000ff5500720c */ /* 0x000fe20003f05270 */
[----:B------:R-:W-:-:S12]  /*9520*/  BSSY.RECONVERGENT B0, `(.L_x_136) ;  /* 0x0000009000007945 */ /* 0x000fd80003800200 */
[----:B------:R-:W-:Y:S05]  /*9530*/  @P0 BRA `(.L_x_138) ;  /* 0x0000000000140947 */ /* 0x000fea0003800000 */
[----:B------:R-:W3:Y:S02]  /*9540*/  LDCU.64 UR4, c[0x0][0x888] ;  /* 0x00011100ff0477ac */ /* 0x000ee40008000a00 */
[----:B---3--:R-:W-:-:S04]  /*9550*/  ISETP.NE.U32.AND P0, PT, RZ, UR4, PT ;  /* 0x00000004ff007c0c */ /* 0x008fc8000bf05070 */
[----:B------:R-:W-:-:S13]  /*9560*/  ISETP.NE.AND.EX P0, PT, RZ, UR5, PT, P0 ;  /* 0x00000005ff007c0c */ /* 0x000fda000bf05300 */
[----:B------:R-:W-:Y:S05]  /*9570*/  @!P0 EXIT ;  /* 0x000000000000894d */ /* 0x000fea0003800000 */
[----:B------:R-:W-:Y:S05]  /*9580*/  BRA `(.L_x_139) ;  /* 0x0000000000087947 */ /* 0x000fea0003800000 */
.L_x_138:
[----:B------:R-:W-:-:S13]  /*9590*/  FSETP.NEU.AND P0, PT, R41, RZ, PT ;  /* 0x000000ff2900720b */ /* 0x000fda0003f0d000 */
[----:B------:R-:W-:Y:S05]  /*95a0*/  @!P0 EXIT ;  /* 0x000000000000894d */ /* 0x000fea0003800000 */
.L_x_139:
[----:B------:R-:W-:Y:S05]  /*95b0*/  BSYNC.RECONVERGENT B0 ;  /* 0x0000000000007941 */ /* 0x000fea0003800200 */
.L_x_136:
[----:B------:R-:W-:Y:S01]  /*95c0*/  ULEA UR4, UR46, UR44, 0x3 ;  /* 0x0000002c2e047291 */ /* 0x000fe2000f8e18ff */
[----:B------:R-:W-:-:S04]  /*95d0*/  DEPBAR.LE SB0, 0x0 ;  /* 0x000080000000791a */ /* 0x000fc80000000000 */
[----:B------:R-:W-:-:S04]  /*95e0*/  UIADD3 UR4, UPT, UPT, UR4, 0x80, URZ ;  /* 0x0000008004047890 */ /* 0x000fc8000fffe0ff */
[----:B------:R-:W-:-:S09]  /*95f0*/  UPRMT UR4, UR47, 0x654, UR4 ;  /* 0x000006542f047896 */ /* 0x000fd20008000004 */
[----:B------:R-:W-:Y:S01]  /*9600*/  SYNCS.ARRIVE.TRANS64.RED.A1T0 RZ, [UR4], RZ ;  /* 0x000000ffffff79a7 */ /* 0x000fe20008100404 */
[----:B------:R-:W-:Y:S05]  /*9610*/  EXIT ;  /* 0x000000000000794d */ /* 0x000fea0003800000 */
.L_x_24:
[----:B--2---:R2:W3:Y:S02]  /*9620*/  SYNCS.PHASECHK.TRANS64.TRYWAIT P0, [R3+URZ+0x120], R2 ;  /* 0x00012002030075a7 */ /* 0x0044e400080011ff */
[----:B---3--:R-:W-:Y:S05]  /*9630*/  @!P0 NANOSLEEP.SYNCS 0x989680 ;  /* 0x009896800000895d */ /* 0x008fea0003900000 */
[----:B------:R-:W3:Y:S02]  /*9640*/  @!P0 SYNCS.PHASECHK.TRANS64 P0, [R3+URZ+0x120], R2 ;  /* 0x00012002030085a7 */ /* 0x000ee400080010ff */
[----:B---3--:R-:W-:Y:S05]  /*9650*/  @!P0 BRA `(.L_x_24) ;  /* 0xfffffffc00f08947 */ /* 0x008fea000383ffff */
[----:B------:R-:W-:Y:S05]  /*9660*/  BRA `(.L_x_140) ;  /* 0xffffff8000a07947 */ /* 0x000fea000383ffff */
.L_x_27:
[----:B-1----:R-:W-:-:S07]  /*9670*/  MOV R0, UR33 ;  /* 0x0000002100007c02 */ /* 0x002fce0008000f00 */
.L_x_141:
[----:B-1----:R1:W2:Y:S02]  /*9680*/  SYNCS.PHASECHK.TRANS64.TRYWAIT P0, [R0+URZ+0x30], R3 ;  /* 0x00003003000075a7 */ /* 0x0022a400080011ff */
[----:B--2---:R-:W-:Y:S05]  /*9690*/  @!P0 NANOSLEEP.SYNCS 0x989680 ;  /* 0x009896800000895d */ /* 0x004fea0003900000 */
[----:B------:R-:W2:Y:S02]  /*96a0*/  @!P0 SYNCS.PHASECHK.TRANS64 P0, [R0+URZ+0x30], R3 ;  /* 0x00003003000085a7 */ /* 0x000ea400080010ff */
[----:B--2---:R-:W-:Y:S05]  /*96b0*/  @!P0 BRA `(.L_x_141) ;  /* 0xfffffffc00f08947 */ /* 0x004fea000383ffff */
[----:B------:R-:W-:Y:S05]  /*96c0*/  BRA `(.L_x_26) ;  /* 0xffffff8000ec7947 */ /* 0x000fea000383ffff */
.L_x_34:
[----:B-1----:R-:W-:-:S07]  /*96d0*/  MOV R0, UR25 ;  /* 0x0000001900007c02 */ /* 0x002fce0008000f00 */
.L_x_142:
[----:B-1----:R1:W2:Y:S02]  /*96e0*/  SYNCS.PHASECHK.TRANS64.TRYWAIT P0, [R0+URZ+0x30], R3 ;  /* 0x00003003000075a7 */ /* 0x0022a400080011ff */
[----:B--2---:R-:W-:Y:S05]  /*96f0*/  @!P0 NANOSLEEP.SYNCS 0x989680 ;  /* 0x009896800000895d */ /* 0x004fea0003900000 */
[----:B------:R-:W2:Y:S02]  /*9700*/  @!P0 SYNCS.PHASECHK.TRANS64 P0, [R0+URZ+0x30], R3 ;  /* 0x00003003000085a7 */ /* 0x000ea400080010ff */
[----:B--2---:R-:W-:Y:S05]  /*9710*/  @!P0 BRA `(.L_x_142) ;  /* 0xfffffffc00f08947 */ /* 0x004fea000383ffff */
[----:B------:R-:W-:Y:S05]  /*9720*/  BRA `(.L_x_33) ;  /* 0xffffff8400c47947 */ /* 0x000fea000383ffff */
.L_x_39:
[----:B-1----:R1:W2:Y:S02]  /*9730*/  SYNCS.PHASECHK.TRANS64.TRYWAIT P0, [R3+URZ+0xb0], R0 ;  /* 0x0000b000030075a7 */ /* 0x0022a400080011ff */
[----:B--2---:R-:W-:Y:S05]  /*9740*/  @!P0 NANOSLEEP.SYNCS 0x989680 ;  /* 0x009896800000895d */ /* 0x004fea0003900000 */
[----:B------:R-:W2:Y:S02]  /*9750*/  @!P0 SYNCS.PHASECHK.TRANS64 P0, [R3+URZ+0xb0], R0 ;  /* 0x0000b000030085a7 */ /* 0x000ea400080010ff */
[----:B--2---:R-:W-:Y:S05]  /*9760*/  @!P0 BRA `(.L_x_39) ;  /* 0xfffffffc00f08947 */ /* 0x004fea000383ffff */
[----:B------:R-:W-:Y:S05]  /*9770*/  BRA `(.L_x_143) ;  /* 0xffffff8800807947 */ /* 0x000fea000383ffff */
.L_x_43:
[----:B-1----:R-:W-:-:S07]  /*9780*/  MOV R0, UR4 ;  /* 0x0000000400007c02 */ /* 0x002fce0008000f00 */
.L_x_144:
[----:B-1----:R1:W2:Y:S02]  /*9790*/  SYNCS.PHASECHK.TRANS64.TRYWAIT P0, [R0+URZ], R3 ;  /* 0x00000003000075a7 */ /* 0x0022a400080011ff */
[----:B--2---:R-:W-:Y:S05]  /*97a0*/  @!P0 NANOSLEEP.SYNCS 0x989680 ;  /* 0x009896800000895d */ /* 0x004fea0003900000 */
[----:B------:R-:W2:Y:S02]  /*97b0*/  @!P0 SYNCS.PHASECHK.TRANS64 P0, [R0+URZ], R3 ;  /* 0x00000003000085a7 */ /* 0x000ea400080010ff */
[----:B--2---:R-:W-:Y:S05]  /*97c0*/  @!P0 BRA `(.L_x_144) ;  /* 0xfffffffc00f08947 */ /* 0x004fea000383ffff */
[----:B------:R-:W-:Y:S05]  /*97d0*/  BRA `(.L_x_145) ;  /* 0xffffff9000287947 */ /* 0x000fea000383ffff */
.L_x_44:
[----:B------:R-:W-:-:S07]  /*97e0*/  MOV R0, UR5 ;  /* 0x0000000500007c02 */ /* 0x000fce0008000f00 */
.L_x_146:
[----:B-1----:R1:W2:Y:S02]  /*97f0*/  SYNCS.PHASECHK.TRANS64.TRYWAIT P0, [R0+URZ], R3 ;  /* 0x00000003000075a7 */ /* 0x0022a400080011ff */
[----:B--2---:R-:W-:Y:S05]  /*9800*/  @!P0 NANOSLEEP.SYNCS 0x989680 ;  /* 0x009896800000895d */ /* 0x004fea0003900000 */
[----:B------:R-:W2:Y:S02]  /*9810*/  @!P0 SYNCS.PHASECHK.TRANS64 P0, [R0+URZ], R3 ;  /* 0x00000003000085a7 */ /* 0x000ea400080010ff */
[----:B--2---:R-:W-:Y:S05]  /*9820*/  @!P0 BRA `(.L_x_146) ;  /* 0xfffffffc00f08947 */ /* 0x004fea000383ffff */
[----:B------:R-:W-:Y:S05]  /*9830*/  BRA `(.L_x_147) ;  /* 0xffffff9000347947 */ /* 0x000fea000383ffff */
.L_x_45:
[----:B------:R-:W-:-:S07]  /*9840*/  MOV R0, UR5 ;  /* 0x0000000500007c02 */ /* 0x000fce0008000f00 */
.L_x_148:
[----:B-1----:R1:W2:Y:S02]  /*9850*/  SYNCS.PHASECHK.TRANS64.TRYWAIT P0, [R0+URZ], R3 ;  /* 0x00000003000075a7 */ /* 0x0022a400080011ff */
[----:B--2---:R-:W-:Y:S05]  /*9860*/  @!P0 NANOSLEEP.SYNCS 0x989680 ;  /* 0x009896800000895d */ /* 0x004fea0003900000 */
[----:B------:R-:W2:Y:S02]  /*9870*/  @!P0 SYNCS.PHASECHK.TRANS64 P0, [R0+URZ], R3 ;  /* 0x00000003000085a7 */ /* 0x000ea400080010ff */
[----:B--2---:R-:W-:Y:S05]  /*9880*/  @!P0 BRA `(.L_x_148) ;  /* 0xfffffffc00f08947 */ /* 0x004fea000383ffff */
[----:B------:R-:W-:Y:S05]  /*9890*/  BRA `(.L_x_149) ;  /* 0xffffff9000407947 */ /* 0x000fea000383ffff */
.L_x_46:
[----:B------:R-:W-:-:S07]  /*98a0*/  MOV R0, UR5 ;  /* 0x0000000500007c02 */ /* 0x000fce0008000f00 */
.L_x_150:
[----:B-1----:R1:W2:Y:S02]  /*98b0*/  SYNCS.PHASECHK.TRANS64.TRYWAIT P0, [R0+URZ], R3 ;  /* 0x00000003000075a7 */ /* 0x0022a400080011ff */
[----:B--2---:R-:W-:Y:S05]  /*98c0*/  @!P0 NANOSLEEP.SYNCS 0x989680 ;  /* 0x009896800000895d */ /* 0x004fea0003900000 */
[----:B------:R-:W2:Y:S02]  /*98d0*/  @!P0 SYNCS.PHASECHK.TRANS64 P0, [R0+URZ], R3 ;  /* 0x00000003000085a7 */ /* 0x000ea400080010ff */
[----:B--2---:R-:W-:Y:S05]  /*98e0*/  @!P0 BRA `(.L_x_150) ;  /* 0xfffffffc00f08947 */ /* 0x004fea000383ffff */
[----:B------:R-:W-:Y:S05]  /*98f0*/  BRA `(.L_x_151) ;  /* 0xffffff90004c7947 */ /* 0x000fea000383ffff */
.L_x_47:
[----:B------:R-:W-:-:S07]  /*9900*/  MOV R0, UR5 ;  /* 0x0000000500007c02 */ /* 0x000fce0008000f00 */
.L_x_152:
[----:B-1----:R1:W2:Y:S02]  /*9910*/  SYNCS.PHASECHK.TRANS64.TRYWAIT P0, [R0+URZ], R3 ;  /* 0x00000003000075a7 */ /* 0x0022a400080011ff */
[----:B--2---:R-:W-:Y:S05]  /*9920*/  @!P0 NANOSLEEP.SYNCS 0x989680 ;  /* 0x009896800000895d */ /* 0x004fea0003900000 */
[----:B------:R-:W2:Y:S02]  /*9930*/  @!P0 SYNCS.PHASECHK.TRANS64 P0, [R0+URZ], R3 ;  /* 0x00000003000085a7 */ /* 0x000ea400080010ff */
[----:B--2---:R-:W-:Y:S05]  /*9940*/  @!P0 BRA `(.L_x_152) ;  /* 0xfffffffc00f08947 */ /* 0x004fea000383ffff */
[----:B------:R-:W-:Y:S05]  /*9950*/  BRA `(.L_x_153) ;  /* 0xffffff9000587947 */ /* 0x000fea000383ffff */
.L_x_50:
[----:B-1----:R1:W2:Y:S02]  /*9960*/  SYNCS.PHASECHK.TRANS64.TRYWAIT P0, [R2+URZ+0x110], R5 ;  /* 0x00011005020075a7 */ /* 0x0022a400080011ff */
[----:B--2---:R-:W-:Y:S05]  /*9970*/  @!P0 NANOSLEEP.SYNCS 0x989680 ;  /* 0x009896800000895d */ /* 0x004fea0003900000 */
[----:B------:R-:W2:Y:S02]  /*9980*/  @!P0 SYNCS.PHASECHK.TRANS64 P0, [R2+URZ+0x110], R5 ;  /* 0x00011005020085a7 */ /* 0x000ea400080010ff */
[----:B--2---:R-:W-:Y:S05]  /*9990*/  @!P0 BRA `(.L_x_50) ;  /* 0xfffffffc00f08947 */ /* 0x004fea000383ffff */
[----:B------:R-:W-:Y:S05]  /*99a0*/  BRA `(.L_x_154) ;  /* 0xffffff9000b47947 */ /* 0x000fea000383ffff */
.L_x_51:
[----:B------:R-:W-:-:S07]  /*99b0*/  MOV R2, UR4 ;  /* 0x0000000400027c02 */ /* 0x000fce0008000f00 */
.L_x_155:
[----:B-1----:R1:W2:Y:S02]  /*99c0*/  SYNCS.PHASECHK.TRANS64.TRYWAIT P0, [R2+URZ+0xc0], R5 ;  /* 0x0000c005020075a7 */ /* 0x0022a400080011ff */
[----:B--2---:R-:W-:Y:S05]  /*99d0*/  @!P0 NANOSLEEP.SYNCS 0x989680 ;  /* 0x009896800000895d */ /* 0x004fea0003900000 */
[----:B------:R-:W2:Y:S02]  /*99e0*/  @!P0 SYNCS.PHASECHK.TRANS64 P0, [R2+URZ+0xc0], R5 ;  /* 0x0000c005020085a7 */ /* 0x000ea400080010ff */
[----:B--2---:R-:W-:Y:S05]  /*99f0*/  @!P0 BRA `(.L_x_155) ;  /* 0xfffffffc00f08947 */ /* 0x004fea000383ffff */
[----:B------:R-:W-:Y:S05]  /*9a00*/  BRA `(.L_x_156) ;  /* 0xffffff9000c47947 */ /* 0x000fea000383ffff */
.L_x_52:
[----:B-1----:R1:W2:Y:S02]  /*9a10*/  SYNCS.PHASECHK.TRANS64.TRYWAIT P1, [R2+URZ+0xb0], R5 ;  /* 0x0000b005020075a7 */ /* 0x0022a400080211ff */
[----:B--2---:R-:W-:Y:S05]  /*9a20*/  @!P1 NANOSLEEP.SYNCS 0x989680 ;  /* 0x009896800000995d */ /* 0x004fea0003900000 */
[----:B------:R-:W2:Y:S02]  /*9a30*/  @!P1 SYNCS.PHASECHK.TRANS64 P1, [R2+URZ+0xb0], R5 ;  /* 0x0000b005020095a7 */ /* 0x000ea400080210ff */
[----:B--2---:R-:W-:Y:S05]  /*9a40*/  @!P1 BRA `(.L_x_52) ;  /* 0xfffffffc00f09947 */ /* 0x004fea000383ffff */
[----:B------:R-:W-:Y:S05]  /*9a50*/  BRA `(.L_x_157) ;  /* 0xffffff9000f47947 */ /* 0x000fea000383ffff */
.L_x_55:
[----:B------:R-:W-:-:S07]  /*9a60*/  MOV R0, UR4 ;  /* 0x0000000400007c02 */ /* 0x000fce0008000f00 */
.L_x_158:
[----:B-1----:R1:W2:Y:S02]  /*9a70*/  SYNCS.PHASECHK.TRANS64.TRYWAIT P0, [R0+URZ+0xc0], R3 ;  /* 0x0000c003000075a7 */ /* 0x0022a400080011ff */
[----:B--2---:R-:W-:Y:S05]  /*9a80*/  @!P0 NANOSLEEP.SYNCS 0x989680 ;  /* 0x009896800000895d */ /* 0x004fea0003900000 */
[----:B------:R-:W2:Y:S02]  /*9a90*/  @!P0 SYNCS.PHASECHK.TRANS64 P0, [R0+URZ+0xc0], R3 ;  /* 0x0000c003000085a7 */ /* 0x000ea400080010ff */
[----:B--2---:R-:W-:Y:S05]  /*9aa0*/  @!P0 BRA `(.L_x_158) ;  /* 0xfffffffc00f08947 */ /* 0x004fea000383ffff */
[----:B------:R-:W-:Y:S05]  /*9ab0*/  BRA `(.L_x_54) ;  /* 0xffffff9400487947 */ /* 0x000fea000383ffff */
.L_x_62:
[----:B-1----:R1:W2:Y:S02]  /*9ac0*/  SYNCS.PHASECHK.TRANS64.TRYWAIT P1, [R0+URZ+0xb0], R5 ;  /* 0x0000b005000075a7 */ /* 0x0022a400080211ff */
[----:B--2---:R-:W-:Y:S05]  /*9ad0*/  @!P1 NANOSLEEP.SYNCS 0x989680 ;  /* 0x009896800000995d */ /* 0x004fea0003900000 */
[----:B------:R-:W2:Y:S02]  /*9ae0*/  @!P1 SYNCS.PHASECHK.TRANS64 P1, [R0+URZ+0xb0], R5 ;  /* 0x0000b005000095a7 */ /* 0x000ea400080210ff */
[----:B--2---:R-:W-:Y:S05]  /*9af0*/  @!P1 BRA `(.L_x_62) ;  /* 0xfffffffc00f09947 */ /* 0x004fea000383ffff */
[----:B------:R-:W-:Y:S05]  /*9b00*/  BRA `(.L_x_159) ;  /* 0xffffff9800bc7947 */ /* 0x000fea000383ffff */
.L_x_63:
[----:B------:R-:W-:-:S07]  /*9b10*/  MOV R3, UR30 ;  /* 0x0000001e00037c02 */ /* 0x000fce0008000f00 */
.L_x_160:
[----:B-1----:R1:W2:Y:S02]  /*9b20*/  SYNCS.PHASECHK.TRANS64.TRYWAIT P0, [R3+URZ+0xf0], R0 ;  /* 0x0000f000030075a7 */ /* 0x0022a400080011ff */
[----:B--2---:R-:W-:Y:S05]  /*9b30*/  @!P0 NANOSLEEP.SYNCS 0x989680 ;  /* 0x009896800000895d */ /* 0x004fea0003900000 */
[----:B------:R-:W2:Y:S02]  /*9b40*/  @!P0 SYNCS.PHASECHK.TRANS64 P0, [R3+URZ+0xf0], R0 ;  /* 0x0000f000030085a7 */ /* 0x000ea400080010ff */
[----:B--2---:R-:W-:Y:S05]  /*9b50*/  @!P0 BRA `(.L_x_160) ;  /* 0xfffffffc00f08947 */ /* 0x004fea000383ffff */
[----:B------:R-:W-:Y:S05]  /*9b60*/  BRA `(.L_x_161) ;  /* 0xffffff9800f47947 */ /* 0x000fea000383ffff */
.L_x_66:
[----:B------:R-:W-:Y:S07]  /*9b70*/  MOV R0, UR5 ;  /* 0x0000000500007c02 */ /* 0x000fee0008000f00 */
.L_x_162:
[----:B-1----:R1:W2:Y:S02]  /*9b80*/  SYNCS.PHASECHK.TRANS64.TRYWAIT P0, [R0+URZ], R3 ;  /* 0x00000003000075a7 */ /* 0x0022a400080011ff */
[----:B--2---:R-:W-:Y:S05]  /*9b90*/  @!P0 NANOSLEEP.SYNCS 0x989680 ;  /* 0x009896800000895d */ /* 0x004fea0003900000 */
[----:B------:R-:W2:Y:S02]  /*9ba0*/  @!P0 SYNCS.PHASECHK.TRANS64 P0, [R0+URZ], R3 ;  /* 0x00000003000085a7 */ /* 0x000ea400080010ff */
[----:B--2---:R-:W-:Y:S05]  /*9bb0*/  @!P0 BRA `(.L_x_162) ;  /* 0xfffffffc00f08947 */ /* 0x004fea000383ffff */
[----:B------:R-:W-:Y:S05]  /*9bc0*/  BRA `(.L_x_65) ;  /* 0xffffff9c00107947 */ /* 0x000fea000383ffff */
.L_x_69:
[----:B------:R-:W-:-:S07]  /*9bd0*/  MOV R0, UR4 ;  /* 0x0000000400007c02 */ /* 0x000fce0008000f00 */
.L_x_163:
[----:B--2---:R2:W4:Y:S02]  /*9be0*/  SYNCS.PHASECHK.TRANS64.TRYWAIT P0, [R0+URZ], R3 ;  /* 0x00000003000075a7 */ /* 0x00452400080011ff */
[----:B----4-:R-:W-:Y:S05]  /*9bf0*/  @!P0 NANOSLEEP.SYNCS 0x989680 ;  /* 0x009896800000895d */ /* 0x010fea0003900000 */
[----:B------:R-:W4:Y:S02]  /*9c00*/  @!P0 SYNCS.PHASECHK.TRANS64 P0, [R0+URZ], R3 ;  /* 0x00000003000085a7 */ /* 0x000f2400080010ff */
[----:B----4-:R-:W-:Y:S05]  /*9c10*/  @!P0 BRA `(.L_x_163) ;  /* 0xfffffffc00f08947 */ /* 0x010fea000383ffff */
[----:B------:R-:W-:Y:S05]  /*9c20*/  BRA `(.L_x_164) ;  /* 0xffffff9c00ec7947 */ /* 0x000fea000383ffff */
.L_x_70:
[----:B------:R-:W-:-:S07]  /*9c30*/  MOV R0, UR5 ;  /* 0x0000000500007c02 */ /* 0x000fce0008000f00 */
.L_x_165:
[----:B-1----:R1:W2:Y:S02]  /*9c40*/  SYNCS.PHASECHK.TRANS64.TRYWAIT P0, [R0+URZ], R3 ;  /* 0x00000003000075a7 */ /* 0x0022a400080011ff */
[----:B--2---:R-:W-:Y:S05]  /*9c50*/  @!P0 NANOSLEEP.SYNCS 0x989680 ;  /* 0x009896800000895d */ /* 0x004fea0003900000 */
[----:B------:R-:W2:Y:S02]  /*9c60*/  @!P0 SYNCS.PHASECHK.TRANS64 P0, [R0+URZ], R3 ;  /* 0x00000003000085a7 */ /* 0x000ea400080010ff */
[----:B--2---:R-:W-:Y:S05]  /*9c70*/  @!P0 BRA `(.L_x_165) ;  /* 0xfffffffc00f08947 */ /* 0x004fea000383ffff */
[----:B------:R-:W-:Y:S05]  /*9c80*/  BRA `(.L_x_166) ;  /* 0xffffff9c00f87947 */ /* 0x000fea000383ffff */
.L_x_71:
[----:B------:R-:W-:-:S07]  /*9c90*/  MOV R0, UR5 ;  /* 0x0000000500007c02 */ /* 0x000fce0008000f00 */
.L_x_167:
[----:B-1----:R1:W2:Y:S02]  /*9ca0*/  SYNCS.PHASECHK.TRANS64.TRYWAIT P0, [R0+URZ], R3 ;  /* 0x00000003000075a7 */ /* 0x0022a400080011ff */
[----:B--2---:R-:W-:Y:S05]  /*9cb0*/  @!P0 NANOSLEEP.SYNCS 0x989680 ;  /* 0x009896800000895d */ /* 0x004fea0003900000 */
[----:B------:R-:W2:Y:S02]  /*9cc0*/  @!P0 SYNCS.PHASECHK.TRANS64 P0, [R0+URZ], R3 ;  /* 0x00000003000085a7 */ /* 0x000ea400080010ff */
[----:B--2---:R-:W-:Y:S05]  /*9cd0*/  @!P0 BRA `(.L_x_167) ;  /* 0xfffffffc00f08947 */ /* 0x004fea000383ffff */
[----:B------:R-:W-:Y:S05]  /*9ce0*/  BRA `(.L_x_168) ;  /* 0xffffffa000047947 */ /* 0x000fea000383ffff */
.L_x_72:
[----:B------:R-:W-:-:S07]  /*9cf0*/  MOV R0, UR4 ;  /* 0x0000000400007c02 */ /* 0x000fce0008000f00 */
.L_x_169:
[----:B-1----:R1:W2:Y:S02]  /*9d00*/  SYNCS.PHASECHK.TRANS64.TRYWAIT P0, [R0+URZ], R3 ;  /* 0x00000003000075a7 */ /* 0x0022a400080011ff */
[----:B--2---:R-:W-:Y:S05]  /*9d10*/  @!P0 NANOSLEEP.SYNCS 0x989680 ;  /* 0x009896800000895d */ /* 0x004fea0003900000 */
[----:B------:R-:W2:Y:S02]  /*9d20*/  @!P0 SYNCS.PHASECHK.TRANS64 P0, [R0+URZ], R3 ;  /* 0x00000003000085a7 */ /* 0x000ea400080010ff */
[----:B--2---:R-:W-:Y:S05]  /*9d30*/  @!P0 BRA `(.L_x_169) ;  /* 0xfffffffc00f08947 */ /* 0x004fea000383ffff */
[----:B------:R-:W-:Y:S05]  /*9d40*/  BRA `(.L_x_170) ;  /* 0xffffffa000107947 */ /* 0x000fea000383ffff */
.L_x_77:
[----:B--2---:R2:W3:Y:S02]  /*9d50*/  SYNCS.PHASECHK.TRANS64.TRYWAIT P0, [R12+URZ+0xb0], R9 ;  /* 0x0000b0090c0075a7 */ /* 0x0044e400080011ff */
[----:B---3--:R-:W-:Y:S05]  /*9d60*/  @!P0 NANOSLEEP.SYNCS 0x989680 ;  /* 0x009896800000895d */ /* 0x008fea0003900000 */
[----:B------:R-:W3:Y:S02]  /*9d70*/  @!P0 SYNCS.PHASECHK.TRANS64 P0, [R12+URZ+0xb0], R9 ;  /* 0x0000b0090c0085a7 */ /* 0x000ee400080010ff */
[----:B---3--:R-:W-:Y:S05]  /*9d80*/  @!P0 BRA `(.L_x_77) ;  /* 0xfffffffc00f08947 */ /* 0x008fea000383ffff */
[----:B------:R-:W-:Y:S05]  /*9d90*/  BRA `(.L_x_171) ;  /* 0xffffffa400307947 */ /* 0x000fea000383ffff */
.L_x_80:
[----:B------:R-:W-:Y:S07]  /*9da0*/  MOV R0, UR21 ;  /* 0x0000001500007c02 */ /* 0x000fee0008000f00 */
.L_x_172:
[----:B--2---:R2:W3:Y:S02]  /*9db0*/  SYNCS.PHASECHK.TRANS64.TRYWAIT P2, [R0+URZ+0xa8], R11 ;  /* 0x0000a80b000075a7 */ /* 0x0044e400080411ff */
[----:B---3--:R-:W-:Y:S05]  /*9dc0*/  @!P2 NANOSLEEP.SYNCS 0x989680 ;  /* 0x009896800000a95d */ /* 0x008fea0003900000 */
[----:B------:R-:W3:Y:S02]  /*9dd0*/  @!P2 SYNCS.PHASECHK.TRANS64 P2, [R0+URZ+0xa8], R11 ;  /* 0x0000a80b0000a5a7 */ /* 0x000ee400080410ff */
[----:B---3--:R-:W-:Y:S05]  /*9de0*/  @!P2 BRA `(.L_x_172) ;  /* 0xfffffffc00f0a947 */ /* 0x008fea000383ffff */
[----:B------:R-:W-:Y:S05]  /*9df0*/  BRA `(.L_x_79) ;  /* 0xffffffa800987947 */ /* 0x000fea000383ffff */
.L_x_83:
[----:B--2---:R-:W-:Y:S07]  /*9e00*/  MOV R0, UR21 ;  /* 0x0000001500007c02 */ /* 0x004fee0008000f00 */
.L_x_173:
[----:B--2---:R2:W3:Y:S02]  /*9e10*/  SYNCS.PHASECHK.TRANS64.TRYWAIT P0, [R0+URZ+0x80], R9 ;  /* 0x00008009000075a7 */ /* 0x0044e400080011ff */
[----:B---3--:R-:W-:Y:S05]  /*9e20*/  @!P0 NANOSLEEP.SYNCS 0x989680 ;  /* 0x009896800000895d */ /* 0x008fea0003900000 */
[----:B------:R-:W3:Y:S02]  /*9e30*/  @!P0 SYNCS.PHASECHK.TRANS64 P0, [R0+URZ+0x80], R9 ;  /* 0x00008009000085a7 */ /* 0x000ee400080010ff */
[----:B---3--:R-:W-:Y:S05]  /*9e40*/  @!P0 BRA `(.L_x_173) ;  /* 0xfffffffc00f08947 */ /* 0x008fea000383ffff */
[----:B------:R-:W-:Y:S05]  /*9e50*/  BRA `(.L_x_174) ;  /* 0xffffffa800f47947 */ /* 0x000fea000383ffff */
.L_x_84:
[----:B------:R-:W-:Y:S07]  /*9e60*/  MOV R0, UR21 ;  /* 0x0000001500007c02 */ /* 0x000fee0008000f00 */
.L_x_175:
[----:B--2---:R2:W3:Y:S02]  /*9e70*/  SYNCS.PHASECHK.TRANS64.TRYWAIT P0, [R0+URZ+0x88], R9 ;  /* 0x00008809000075a7 */ /* 0x0044e400080011ff */
[----:B---3--:R-:W-:Y:S05]  /*9e80*/  @!P0 NANOSLEEP.SYNCS 0x989680 ;  /* 0x009896800000895d */ /* 0x008fea0003900000 */
[----:B------:R-:W3:Y:S02]  /*9e90*/  @!P0 SYNCS.PHASECHK.TRANS64 P0, [R0+URZ+0x88], R9 ;  /* 0x00008809000085a7 */ /* 0x000ee400080010ff */
[----:B---3--:R-:W-:Y:S05]  /*9ea0*/  @!P0 BRA `(.L_x_175) ;  /* 0xfffffffc00f08947 */ /* 0x008fea000383ffff */
[----:B------:R-:W-:Y:S05]  /*9eb0*/  BRA `(.L_x_176) ;  /* 0xffffffac00307947 */ /* 0x000fea000383ffff */
.L_x_85:
[----:B------:R-:W-:Y:S07]  /*9ec0*/  MOV R0, UR21 ;  /* 0x0000001500007c02 */ /* 0x000fee0008000f00 */
.L_x_177:
[----:B--2---:R2:W3:Y:S02]  /*9ed0*/  SYNCS.PHASECHK.TRANS64.TRYWAIT P0, [R0+URZ+0x90], R9 ;  /* 0x00009009000075a7 */ /* 0x0044e400080011ff */
[----:B---3--:R-:W-:Y:S05]  /*9ee0*/  @!P0 NANOSLEEP.SYNCS 0x989680 ;  /* 0x009896800000895d */ /* 0x008fea0003900000 */
[----:B------:R-:W3:Y:S02]  /*9ef0*/  @!P0 SYNCS.PHASECHK.TRANS64 P0, [R0+URZ+0x90], R9 ;  /* 0x00009009000085a7 */ /* 0x000ee400080010ff */
[----:B---3--:R-:W-:Y:S05]  /*9f00*/  @!P0 BRA `(.L_x_177) ;  /* 0xfffffffc00f08947 */ /* 0x008fea000383ffff */
[----:B------:R-:W-:Y:S05]  /*9f10*/  BRA `(.L_x_178) ;  /* 0xffffffac00787947 */ /* 0x000fea000383ffff */
.L_x_86:
[----:B------:R-:W-:Y:S07]  /*9f20*/  MOV R0, UR21 ;  /* 0x0000001500007c02 */ /* 0x000fee0008000f00 */
.L_x_179:
[----:B--2---:R2:W3:Y:S02]  /*9f30*/  SYNCS.PHASECHK.TRANS64.TRYWAIT P0, [R0+URZ+0x98], R9 ;  /* 0x00009809000075a7 */ /* 0x0044e400080011ff */
[----:B---3--:R-:W-:Y:S05]  /*9f40*/  @!P0 NANOSLEEP.SYNCS 0x989680 ;  /* 0x009896800000895d */ /* 0x008fea0003900000 */
[----:B------:R-:W3:Y:S02]  /*9f50*/  @!P0 SYNCS.PHASECHK.TRANS64 P0, [R0+URZ+0x98], R9 ;  /* 0x00009809000085a7 */ /* 0x000ee400080010ff */
[----:B---3--:R-:W-:Y:S05]  /*9f60*/  @!P0 BRA `(.L_x_179) ;  /* 0xfffffffc00f08947 */ /* 0x008fea000383ffff */
[----:B------:R-:W-:Y:S05]  /*9f70*/  BRA `(.L_x_180) ;  /* 0xffffffac00bc7947 */ /* 0x000fea000383ffff */
.L_x_88:
[----:B------:R-:W-:-:S07]  /*9f80*/  MOV R0, UR21 ;  /* 0x0000001500007c02 */ /* 0x000fce0008000f00 */
.L_x_181:
[----:B---3--:R3:W4:Y:S02]  /*9f90*/  SYNCS.PHASECHK.TRANS64.TRYWAIT P0, [R0+URZ+0x80], R3 ;  /* 0x00008003000075a7 */ /* 0x00872400080011ff */
[----:B----4-:R-:W-:Y:S05]  /*9fa0*/  @!P0 NANOSLEEP.SYNCS 0x989680 ;  /* 0x009896800000895d */ /* 0x010fea0003900000 */
[----:B------:R-:W4:Y:S02]  /*9fb0*/  @!P0 SYNCS.PHASECHK.TRANS64 P0, [R0+URZ+0x80], R3 ;  /* 0x00008003000085a7 */ /* 0x000f2400080010ff */
[----:B----4-:R-:W-:Y:S05]  /*9fc0*/  @!P0 BRA `(.L_x_181) ;  /* 0xfffffffc00f08947 */ /* 0x010fea000383ffff */
[----:B------:R-:W-:Y:S05]  /*9fd0*/  BRA `(.L_x_182) ;  /* 0xffffffb000307947 */ /* 0x000fea000383ffff */
.L_x_89:
[----:B---3--:R-:W-:-:S07]  /*9fe0*/  MOV R0, UR21 ;  /* 0x0000001500007c02 */ /* 0x008fce0008000f00 */
.L_x_183:
[----:B---3--:R3:W4:Y:S02]  /*9ff0*/  SYNCS.PHASECHK.TRANS64.TRYWAIT P0, [R0+URZ+0x88], R3 ;  /* 0x00008803000075a7 */ /* 0x00872400080011ff */
[----:B----4-:R-:W-:Y:S05]  /*a000*/  @!P0 NANOSLEEP.SYNCS 0x989680 ;  /* 0x009896800000895d */ /* 0x010fea0003900000 */
[----:B------:R-:W4:Y:S02]  /*a010*/  @!P0 SYNCS.PHASECHK.TRANS64 P0, [R0+URZ+0x88], R3 ;  /* 0x00008803000085a7 */ /* 0x000f2400080010ff */
[----:B----4-:R-:W-:Y:S05]  /*a020*/  @!P0 BRA `(.L_x_183) ;  /* 0xfffffffc00f08947 */ /* 0x010fea000383ffff */
[----:B------:R-:W-:Y:S05]  /*a030*/  BRA `(.L_x_184) ;  /* 0xffffffb000207947 */ /* 0x000fea000383ffff */
.L_x_90:
[----:B---3--:R-:W-:-:S07]  /*a040*/  MOV R0, UR21 ;  /* 0x0000001500007c02 */ /* 0x008fce0008000f00 */
.L_x_185:
[----:B---3--:R3:W4:Y:S02]  /*a050*/  SYNCS.PHASECHK.TRANS64.TRYWAIT P0, [R0+URZ+0x90], R3 ;  /* 0x00009003000075a7 */ /* 0x00872400080011ff */
[----:B----4-:R-:W-:Y:S05]  /*a060*/  @!P0 NANOSLEEP.SYNCS 0x989680 ;  /* 0x009896800000895d */ /* 0x010fea0003900000 */
[----:B------:R-:W4:Y:S02]  /*a070*/  @!P0 SYNCS.PHASECHK.TRANS64 P0, [R0+URZ+0x90], R3 ;  /* 0x00009003000085a7 */ /* 0x000f2400080010ff */
[----:B----4-:R-:W-:Y:S05]  /*a080*/  @!P0 BRA `(.L_x_185) ;  /* 0xfffffffc00f08947 */ /* 0x010fea000383ffff */
[----:B------:R-:W-:Y:S05]  /*a090*/  BRA `(.L_x_186) ;  /* 0xffffffb000107947 */ /* 0x000fea000383ffff */
.L_x_92:
[----:B-1----:R1:W2:Y:S02]  /*a0a0*/  SYNCS.PHASECHK.TRANS64.TRYWAIT P0, [R3+URZ+0xb0], R0 ;  /* 0x0000b000030075a7 */ /* 0x0022a400080011ff */
[----:B--2---:R-:W-:Y:S05]  /*a0b0*/  @!P0 NANOSLEEP.SYNCS 0x989680 ;  /* 0x009896800000895d */ /* 0x004fea0003900000 */
[----:B------:R-:W2:Y:S02]  /*a0c0*/  @!P0 SYNCS.PHASECHK.TRANS64 P0, [R3+URZ+0xb0], R0 ;  /* 0x0000b000030085a7 */ /* 0x000ea400080010ff */
[----:B--2---:R-:W-:Y:S05]  /*a0d0*/  @!P0 BRA `(.L_x_92) ;  /* 0xfffffffc00f08947 */ /* 0x004fea000383ffff */
[----:B------:R-:W-:Y:S05]  /*a0e0*/  BRA `(.L_x_187) ;  /* 0xffffffb000d07947 */ /* 0x000fea000383ffff */
.L_x_103:
[----:B-1----:R-:W-:Y:S04]  /*a0f0*/  MOV R2, UR44 ;  /* 0x0000002c00027c02 */ /* 0x002fe80008000f00 */
[----:B------:R1:W2:Y:S03]  /*a100*/  SYNCS.PHASECHK.TRANS64.TRYWAIT P1, [R2+URZ+0x60], R3 ;  /* 0x00006003020075a7 */ /* 0x0002a600080211ff */
[----:B--2---:R-:W-:Y:S05]  /*a110*/  @!P1 NANOSLEEP.SYNCS 0x989680 ;  /* 0x009896800000995d */ /* 0x004fea0003900000 */
[----:B------:R-:W2:Y:S02]  /*a120*/  @!P1 SYNCS.PHASECHK.TRANS64 P1, [R2+URZ+0x60], R3 ;  /* 0x00006003020095a7 */ /* 0x000ea400080210ff */
[----:B--2---:R-:W-:Y:S05]  /*a130*/  @!P1 BRA `(.L_x_103) ;  /* 0xfffffffc00ec9947 */ /* 0x004fea000383ffff */
[----:B------:R-:W-:Y:S05]  /*a140*/  BRA `(.L_x_102) ;  /* 0xffffffc000407947 */ /* 0x000fea000383ffff */
.L_x_105:
[----:B-1----:R1:W4:Y:S02]  /*a150*/  SYNCS.PHASECHK.TRANS64.TRYWAIT P0, [R99+URZ+0xd0], R0 ;  /* 0x0000d000630075a7 */ /* 0x00232400080011ff */
[----:B----4-:R-:W-:Y:S05]  /*a160*/  @!P0 NANOSLEEP.SYNCS 0x989680 ;  /* 0x009896800000895d */ /* 0x010fea0003900000 */
[----:B------:R-:W4:Y:S02]  /*a170*/  @!P0 SYNCS.PHASECHK.TRANS64 P0, [R99+URZ+0xd0], R0 ;  /* 0x0000d000630085a7 */ /* 0x000f2400080010ff */
[----:B----4-:R-:W-:Y:S05]  /*a180*/  @!P0 BRA `(.L_x_105) ;  /* 0xfffffffc00f08947 */ /* 0x010fea000383ffff */
[----:B------:R-:W-:Y:S05]  /*a190*/  BRA `(.L_x_104) ;  /* 0xffffffc000687947 */ /* 0x000fea000383ffff */
.L_x_114:
[----:B---3--:R3:W4:Y:S02]  /*a1a0*/  SYNCS.PHASECHK.TRANS64.TRYWAIT P0, [R3+URZ+0x60], R0 ;  /* 0x00006000030075a7 */ /* 0x00872400080011ff */
[----:B----4-:R-:W-:Y:S05]  /*a1b0*/  @!P0 NANOSLEEP.SYNCS 0x989680 ;  /* 0x009896800000895d */ /* 0x010fea0003900000 */
[----:B------:R-:W4:Y:S02]  /*a1c0*/  @!P0 SYNCS.PHASECHK.TRANS64 P0, [R3+URZ+0x60], R0 ;  /* 0x00006000030085a7 */ /* 0x000f2400080010ff */
[----:B----4-:R-:W-:Y:S05]  /*a1d0*/  @!P0 BRA `(.L_x_114) ;  /* 0xfffffffc00f08947 */ /* 0x010fea000383ffff */
[----:B------:R-:W-:Y:S05]  /*a1e0*/  BRA `(.L_x_113) ;  /* 0xffffffcc00447947 */ /* 0x000fea000383ffff */
.L_x_122:
[----:B---3--:R3:W4:Y:S02]  /*a1f0*/  SYNCS.PHASECHK.TRANS64.TRYWAIT P0, [R62+URZ+0x60], R5 ;  /* 0x000060053e0075a7 */ /* 0x00872400080011ff */
[----:B----4-:R-:W-:Y:S05]  /*a200*/  @!P0 NANOSLEEP.SYNCS 0x989680 ;  /* 0x009896800000895d */ /* 0x010fea0003900000 */
[----:B------:R-:W4:Y:S02]  /*a210*/  @!P0 SYNCS.PHASECHK.TRANS64 P0, [R62+URZ+0x60], R5 ;  /* 0x000060053e0085a7 */ /* 0x000f2400080010ff */
[----:B----4-:R-:W-:Y:S05]  /*a220*/  @!P0 BRA `(.L_x_122) ;  /* 0xfffffffc00f08947 */ /* 0x010fea000383ffff */
[----:B------:R-:W-:Y:S05]  /*a230*/  BRA `(.L_x_121) ;  /* 0xffffffd800487947 */ /* 0x000fea000383ffff */
.L_x_130:
[----:B---3--:R3:W4:Y:S02]  /*a240*/  SYNCS.PHASECHK.TRANS64.TRYWAIT P0, [R62+URZ+0x60], R5 ;  /* 0x000060053e0075a7 */ /* 0x00872400080011ff */
[----:B----4-:R-:W-:Y:S05]  /*a250*/  @!P0 NANOSLEEP.SYNCS 0x989680 ;  /* 0x009896800000895d */ /* 0x010fea0003900000 */
[----:B------:R-:W4:Y:S02]  /*a260*/  @!P0 SYNCS.PHASECHK.TRANS64 P0, [R62+URZ+0x60], R5 ;  /* 0x000060053e0085a7 */ /* 0x000f2400080010ff */
[----:B----4-:R-:W-:Y:S05]  /*a270*/  @!P0 BRA `(.L_x_130) ;  /* 0xfffffffc00f08947 */ /* 0x010fea000383ffff */
[----:B------:R-:W-:Y:S05]  /*a280*/  BRA `(.L_x_129) ;  /* 0xffffffe4004c7947 */ /* 0x000fea000383ffff */
        .weak           $__internal_0_$__cuda_sm10x_tcgen05_guardrail_trap_col_being_dealloced_not_returned_by_alloc
        .type           $__internal_0_$__cuda_sm10x_tcgen05_guardrail_trap_col_being_dealloced_not_returned_by_alloc,@function
        .size           $__internal_0_$__cuda_sm10x_tcgen05_guardrail_trap_col_being_dealloced_not_returned_by_alloc,($__internal_1_$__cuda_sm10x_tcgen05_guardrail_trap_phase_invalid_during_alloc - $__internal_0_$__cuda_sm10x_tcgen05_guardrail_trap_col_being_dealloced_not_returned_by_alloc)
$__internal_0_$__cuda_sm10x_tcgen05_guardrail_trap_col_being_dealloced_not_returned_by_alloc:
[----:B------:R-:W-:Y:S05]  /*a290*/  BPT.TRAP 0x1 ;  /* 0x000000040000795c */ /* 0x000fea0000300000 */
[----:B------:R-:W-:-:S04]  /*a2a0*/  HFMA2 R3, -RZ, RZ, 0, 0 ;  /* 0x00000000ff037431 */ /* 0x000fc800000001ff */
[----:B------:R-:W-:Y:S05]  /*a2b0*/  RET.REL.NODEC R2 `(_ZN7cutlass13device_kernelINS_4gemm6kernel13GemmUniversalIN4cute5tupleIJiiiiEEENS1_10collective13CollectiveMmaINS1_35MainloopSm100TmaUmmaWarpSpecializedILi6ELi2ELi4ENS5_IJNS4_1CILi1EEENSA_ILi2EEESB_EEEEENS5_IJNSA_ILi128EEESF_NSA_ILi64EEEEEENS_6half_tENS5_IJlSB_lEEESI_NS5_IJSB_llEEENS4_8TiledMMAINS4_8MMA_AtomIJNS4_20SM100_MMA_F16BF16_SSISI_SI_fLi128ELi128ELNS4_4UMMA5MajorE0ELSP_1ELNSO_7ScaleInE0ELSQ_0EEEEEENS4_6LayoutINS5_IJSB_SB_SB_EEENS5_IJNSA_ILi0EEESV_SV_EEEEENS5_IJNS4_10UnderscoreESY_SY_EEEEENS4_23SM90_TMA_LOAD_MULTICASTENS4_14ComposedLayoutINS4_7SwizzleILi3ELi4ELi3EEENS4_18smem_ptr_flag_bitsILi16EEENST_INS5_IJNSA_ILi8EEESG_EEENS5_IJSG_SB_EEEEEEEvNS4_8identityENS4_13SM90_TMA_LOADENS12_IS14_S16_NST_INS5_IJSG_S17_EEENS5_IJSB_SG_EEEEEEEvS1C_EENS_8epilogue10collective18CollectiveEpilogueINS1J_23Sm100TmaWarpSpecializedILi4ELi2ELi32ELb1ELb0EEEJSH_NS5_IJNST_ISF_SB_EENST_INSA_ILi32EEESB_EEEEESI_SJ_SI_SJ_NS1J_6fusion15FusionCallbacksIS1N_NS1S_17LinearCombinationISI_fSI_fLNS_15FloatRoundStyleE2EEESH_S1R_JEEENS4_5SM1004TMEM4LOAD26SM100_TMEM_LOAD_32dp32b32xES1D_NS12_INS13_ILi2ELi4ELi3EEES16_NST_INS5_IJS17_S1P_EEENS5_IJS1P_SB_EEEEEEENS4_39AutoVectorizingCopyWithAssumedAlignmentILi128EEENS4_14SM90_TMA_STOREES26_S28_S28_EEEvvEEEEvNT_6ParamsE) ;  /* 0xffffff5c02507950 */ /* 0x000fea0003c3ffff */
        .weak           $__internal_1_$__cuda_sm10x_tcgen05_guardrail_trap_phase_invalid_during_alloc
        .type           $__internal_1_$__cuda_sm10x_tcgen05_guardrail_trap_phase_invalid_during_alloc,@function
        .size           $__internal_1_$__cuda_sm10x_tcgen05_guardrail_trap_phase_invalid_during_alloc,($__internal_2_$__cuda_sm10x_tcgen05_guardrail_trap_unallocated_columns_being_dealloced - $__internal_1_$__cuda_sm10x_tcgen05_guardrail_trap_phase_invalid_during_alloc)
$__internal_1_$__cuda_sm10x_tcgen05_guardrail_trap_phase_invalid_during_alloc:
[----:B------:R-:W-:Y:S05]  /*a2c0*/  BPT.TRAP 0x1 ;  /* 0x000000040000795c */ /* 0x000fea0000300000 */
[----:B------:R-:W-:-:S04]  /*a2d0*/  MOV R5, 0x0 ;  /* 0x0000000000057802 */ /* 0x000fc80000000f00 */
[----:B------:R-:W-:Y:S05]  /*a2e0*/  RET.REL.NODEC R4 `(_ZN7cutlass13device_kernelINS_4gemm6kernel13GemmUniversalIN4cute5tupleIJiiiiEEENS1_10collective13CollectiveMmaINS1_35MainloopSm100TmaUmmaWarpSpecializedILi6ELi2ELi4ENS5_IJNS4_1CILi1EEENSA_ILi2EEESB_EEEEENS5_IJNSA_ILi128EEESF_NSA_ILi64EEEEEENS_6half_tENS5_IJlSB_lEEESI_NS5_IJSB_llEEENS4_8TiledMMAINS4_8MMA_AtomIJNS4_20SM100_MMA_F16BF16_SSISI_SI_fLi128ELi128ELNS4_4UMMA5MajorE0ELSP_1ELNSO_7ScaleInE0ELSQ_0EEEEEENS4_6LayoutINS5_IJSB_SB_SB_EEENS5_IJNSA_ILi0EEESV_SV_EEEEENS5_IJNS4_10UnderscoreESY_SY_EEEEENS4_23SM90_TMA_LOAD_MULTICASTENS4_14ComposedLayoutINS4_7SwizzleILi3ELi4ELi3EEENS4_18smem_ptr_flag_bitsILi16EEENST_INS5_IJNSA_ILi8EEESG_EEENS5_IJSG_SB_EEEEEEEvNS4_8identityENS4_13SM90_TMA_LOADENS12_IS14_S16_NST_INS5_IJSG_S17_EEENS5_IJSB_SG_EEEEEEEvS1C_EENS_8epilogue10collective18CollectiveEpilogueINS1J_23Sm100TmaWarpSpecializedILi4ELi2ELi32ELb1ELb0EEEJSH_NS5_IJNST_ISF_SB_EENST_INSA_ILi32EEESB_EEEEESI_SJ_SI_SJ_NS1J_6fusion15FusionCallbacksIS1N_NS1S_17LinearCombinationISI_fSI_fLNS_15FloatRoundStyleE2EEESH_S1R_JEEENS4_5SM1004TMEM4LOAD26SM100_TMEM_LOAD_32dp32b32xES1D_NS12_INS13_ILi2ELi4ELi3EEES16_NST_INS5_IJS17_S1P_EEENS5_IJS1P_SB_EEEEEEENS4_39AutoVectorizingCopyWithAssumedAlignmentILi128EEENS4_14SM90_TMA_STOREES26_S28_S28_EEEvvEEEEvNT_6ParamsE) ;  /* 0xffffff5c04447950 */ /* 0x000fea0003c3ffff */
        .weak           $__internal_2_$__cuda_sm10x_tcgen05_guardrail_trap_unallocated_columns_being_dealloced
        .type           $__internal_2_$__cuda_sm10x_tcgen05_guardrail_trap_unallocated_columns_being_dealloced,@function
        .size           $__internal_2_$__cuda_sm10x_tcgen05_guardrail_trap_unallocated_columns_being_dealloced,(.L_x_189 - $__internal_2_$__cuda_sm10x_tcgen05_guardrail_trap_unallocated_columns_being_dealloced)
$__internal_2_$__cuda_sm10x_tcgen05_guardrail_trap_unallocated_columns_being_dealloced:
[----:B------:R-:W-:Y:S05]  /*a2f0*/  BPT.TRAP 0x1 ;  /* 0x000000040000795c */ /* 0x000fea0000300000 */
[----:B------:R-:W-:-:S04]  /*a300*/  HFMA2 R3, -RZ, RZ, 0, 0 ;  /* 0x00000000ff037431 */ /* 0x000fc800000001ff */
[----:B------:R-:W-:Y:S05]  /*a310*/  RET.REL.NODEC R2 `(_ZN7cutlass13device_kernelINS_4gemm6kernel13GemmUniversalIN4cute5tupleIJiiiiEEENS1_10collective13CollectiveMmaINS1_35MainloopSm100TmaUmmaWarpSpecializedILi6ELi2ELi4ENS5_IJNS4_1CILi1EEENSA_ILi2EEESB_EEEEENS5_IJNSA_ILi128EEESF_NSA_ILi64EEEEEENS_6half_tENS5_IJlSB_lEEESI_NS5_IJSB_llEEENS4_8TiledMMAINS4_8MMA_AtomIJNS4_20SM100_MMA_F16BF16_SSISI_SI_fLi128ELi128ELNS4_4UMMA5MajorE0ELSP_1ELNSO_7ScaleInE0ELSQ_0EEEEEENS4_6LayoutINS5_IJSB_SB_SB_EEENS5_IJNSA_ILi0EEESV_SV_EEEEENS5_IJNS4_10UnderscoreESY_SY_EEEEENS4_23SM90_TMA_LOAD_MULTICASTENS4_14ComposedLayoutINS4_7SwizzleILi3ELi4ELi3EEENS4_18smem_ptr_flag_bitsILi16EEENST_INS5_IJNSA_ILi8EEESG_EEENS5_IJSG_SB_EEEEEEEvNS4_8identityENS4_13SM90_TMA_LOADENS12_IS14_S16_NST_INS5_IJSG_S17_EEENS5_IJSB_SG_EEEEEEEvS1C_EENS_8epilogue10collective18CollectiveEpilogueINS1J_23Sm100TmaWarpSpecializedILi4ELi2ELi32ELb1ELb0EEEJSH_NS5_IJNST_ISF_SB_EENST_INSA_ILi32EEESB_EEEEESI_SJ_SI_SJ_NS1J_6fusion15FusionCallbacksIS1N_NS1S_17LinearCombinationISI_fSI_fLNS_15FloatRoundStyleE2EEESH_S1R_JEEENS4_5SM1004TMEM4LOAD26SM100_TMEM_LOAD_32dp32b32xES1D_NS12_INS13_ILi2ELi4ELi3EEES16_NST_INS5_IJS17_S1P_EEENS5_IJS1P_SB_EEEEEEENS4_39AutoVectorizingCopyWithAssumedAlignmentILi128EEENS4_14SM90_TMA_STOREES26_S28_S28_EEEvvEEEEvNT_6ParamsE) ;  /* 0xffffff5c02387950 */ /* 0x000fea0003c3ffff */
.L_x_188:
[----:B------:R-:W-:-:S00]  /*a320*/  BRA `(.L_x_188) ;  /* 0xfffffffc00fc7947 */ /* 0x000fc0000383ffff */
[----:B------:R-:W-:-:S00]  /*a330*/  NOP ;  /* 0x0000000000007918 */ /* 0x000fc00000000000 */
        /* <DEDUP_REMOVED lines=12> */
.L_x_189:


//--------------------- .nv.global.init           --------------------------
	.section	.nv.global.init,"aw",@progbits
.nv.global.init:
	.type		$str$27,@object
	.size		$str$27,($str$28 - $str$27)
$str$27:
        /*0000*/ 	.byte	0x28, 0x61, 0x64, 0x64, 0x72, 0x65, 0x73, 0x73, 0x20, 0x26, 0x20, 0x6d, 0x61, 0x73, 0x6b, 0x29
        /*0010*/ 	.byte	0x20, 0x3d, 0x3d, 0x20, 0x30, 0x00
	.type		$str$28,@object
	.size		$str$28,($str$26 - $str$28)
$str$28:
        /*0016*/ 	.byte	0x2f, 0x74, 0x6d, 0x70, 0x2f, 0x63, 0x75, 0x74, 0x6c, 0x61, 0x73, 0x73, 0x5f, 0x73, 0x77, 0x65
        /*0026*/ 	.byte	0x65, 0x70, 0x5f, 0x73, 0x72, 0x63, 0x2f, 0x69, 0x6e, 0x63, 0x6c, 0x75, 0x64, 0x65, 0x2f, 0x63
        /*0036*/ 	.byte	0x75, 0x74, 0x65, 0x2f, 0x70, 0x6f, 0x69, 0x6e, 0x74, 0x65, 0x72, 0x5f, 0x66, 0x6c, 0x61, 0x67
        /*0046*/ 	.byte	0x67, 0x65, 0x64, 0x2e, 0x68, 0x70, 0x70, 0x00
	.type		$str$26,@object
	.size		$str$26,($str$25 - $str$26)
$str$26:
        /*004e*/ 	.byte	0x2f, 0x74, 0x6d, 0x70, 0x2f, 0x63, 0x75, 0x74, 0x6c, 0x61, 0x73, 0x73, 0x5f, 0x73, 0x77, 0x65
        /*005e*/ 	.byte	0x65, 0x70, 0x5f, 0x73, 0x72, 0x63, 0x2f, 0x69, 0x6e, 0x63, 0x6c, 0x75, 0x64, 0x65, 0x2f, 0x63
        /*006e*/ 	.byte	0x75, 0x74, 0x65, 0x2f, 0x61, 0x74, 0x6f, 0x6d, 0x2f, 0x63, 0x6f, 0x70, 0x79, 0x5f, 0x74, 0x72
        /*007e*/ 	.byte	0x61, 0x69, 0x74, 0x73, 0x5f, 0x73, 0x6d, 0x31, 0x30, 0x30, 0x2e, 0x68, 0x70, 0x70, 0x00
	.type		$str$25,@object
	.size		$str$25,(__unnamed_1 - $str$25)
$str$25:
        /*008d*/ 	.byte	0x28, 0x28, 0x75, 0x69, 0x6e, 0x74, 0x33, 0x32, 0x5f, 0x74, 0x28, 0x74, 0x68, 0x72, 0x65, 0x61
        /*009d*/ 	.byte	0x64, 0x49, 0x64, 0x78, 0x2e, 0x78, 0x29, 0x20, 0x2f, 0x20, 0x33, 0x32, 0x29, 0x20, 0x25, 0x20
        /*00ad*/ 	.byte	0x34, 0x29, 0x20, 0x3d, 0x3d, 0x20, 0x28, 0x28, 0x28, 0x74, 0x6d, 0x65, 0x6d, 0x5f, 0x61, 0x64
        /*00bd*/ 	.byte	0x64, 0x72, 0x20, 0x3e, 0x3e, 0x20, 0x31, 0x36, 0x29, 0x20, 0x2f, 0x20, 0x33, 0x32, 0x29, 0x20
        /*00cd*/ 	.byte	0x25, 0x20, 0x34, 0x29, 0x00
	.type		__unnamed_1,@object
	.size		__unnamed_1,(__unnamed_2 - __unnamed_1)
__unnamed_1:
        /*00d2*/ 	.byte	0x61, 0x75, 0x74, 0x6f, 0x20, 0x63, 0x75, 0x74, 0x65, 0x3a, 0x3a, 0x61, 0x73, 0x5f, 0x70, 0x6f
        /* <DEDUP_REMOVED lines=24> */
        /*0262*/ 	.byte	0x3e, 0x3e, 0x3e, 0x3e, 0x5d, 0x00
	.type		__unnamed_2,@object
	.size		__unnamed_2,(.L_2 - __unnamed_2)
__unnamed_2:
        /* <DEDUP_REMOVED lines=42> */
        /*0508*/ 	.byte	0x3e, 0x3e, 0x5d, 0x00
.L_2:


//--------------------- .nv.shared._ZN7cutlass13device_kernelINS_4gemm6kernel13GemmUniversalIN4cute5tupleIJiiiiEEENS1_10collective13CollectiveMmaINS1_35MainloopSm100TmaUmmaWarpSpecializedILi6ELi2ELi4ENS5_IJNS4_1CILi1EEENSA_ILi2EEESB_EEEEENS5_IJNSA_ILi128EEESF_NSA_ILi64EEEEEENS_6half_tENS5_IJlSB_lEEESI_NS5_IJSB_llEEENS4_8TiledMMAINS4_8MMA_AtomIJNS4_20SM100_MMA_F16BF16_SSISI_SI_fLi128ELi128ELNS4_4UMMA5MajorE0ELSP_1ELNSO_7ScaleInE0ELSQ_0EEEEEENS4_6LayoutINS5_IJSB_SB_SB_EEENS5_IJNSA_ILi0EEESV_SV_EEEEENS5_IJNS4_10UnderscoreESY_SY_EEEEENS4_23SM90_TMA_LOAD_MULTICASTENS4_14ComposedLayoutINS4_7SwizzleILi3ELi4ELi3EEENS4_18smem_ptr_flag_bitsILi16EEENST_INS5_IJNSA_ILi8EEESG_EEENS5_IJSG_SB_EEEEEEEvNS4_8identityENS4_13SM90_TMA_LOADENS12_IS14_S16_NST_INS5_IJSG_S17_EEENS5_IJSB_SG_EEEEEEEvS1C_EENS_8epilogue10collective18CollectiveEpilogueINS1J_23Sm100TmaWarpSpecializedILi4ELi2ELi32ELb1ELb0EEEJSH_NS5_IJNST_ISF_SB_EENST_INSA_ILi32EEESB_EEEEESI_SJ_SI_SJ_NS1J_6fusion15FusionCallbacksIS1N_NS1S_17LinearCombinationISI_fSI_fLNS_15FloatRoundStyleE2EEESH_S1R_JEEENS4_5SM1004TMEM4LOAD26SM100_TMEM_LOAD_32dp32b32xES1D_NS12_INS13_ILi2ELi4ELi3EEES16_NST_INS5_IJS17_S1P_EEENS5_IJS1P_SB_EEEEEEENS4_39AutoVectorizingCopyWithAssumedAlignmentILi128EEENS4_14SM90_TMA_STOREES26_S28_S28_EEEvvEEEEvNT_6ParamsE --------------------------
	.section	.nv.shared._ZN7cutlass13device_kernelINS_4gemm6kernel13GemmUniversalIN4cute5tupleIJiiiiEEENS1_10collective13CollectiveMmaINS1_35MainloopSm100TmaUmmaWarpSpecializedILi6ELi2ELi4ENS5_IJNS4_1CILi1EEENSA_ILi2EEESB_EEEEENS5_IJNSA_ILi128EEESF_NSA_ILi64EEEEEENS_6half_tENS5_IJlSB_lEEESI_NS5_IJSB_llEEENS4_8TiledMMAINS4_8MMA_AtomIJNS4_20SM100_MMA_F16BF16_SSISI_SI_fLi128ELi128ELNS4_4UMMA5MajorE0ELSP_1ELNSO_7ScaleInE0ELSQ_0EEEEEENS4_6LayoutINS5_IJSB_SB_SB_EEENS5_IJNSA_ILi0EEESV_SV_EEEEENS5_IJNS4_10UnderscoreESY_SY_EEEEENS4_23SM90_TMA_LOAD_MULTICASTENS4_14ComposedLayoutINS4_7SwizzleILi3ELi4ELi3EEENS4_18smem_ptr_flag_bitsILi16EEENST_INS5_IJNSA_ILi8EEESG_EEENS5_IJSG_SB_EEEEEEEvNS4_8identityENS4_13SM90_TMA_LOADENS12_IS14_S16_NST_INS5_IJSG_S17_EEENS5_IJSB_SG_EEEEEEEvS1C_EENS_8epilogue10collective18CollectiveEpilogueINS1J_23Sm100TmaWarpSpecializedILi4ELi2ELi32ELb1ELb0EEEJSH_NS5_IJNST_ISF_SB_EENST_INSA_ILi32EEESB_EEEEESI_SJ_SI_SJ_NS1J_6fusion15FusionCallbacksIS1N_NS1S_17LinearCombinationISI_fSI_fLNS_15FloatRoundStyleE2EEESH_S1R_JEEENS4_5SM1004TMEM4LOAD26SM100_TMEM_LOAD_32dp32b32xES1D_NS12_INS13_ILi2ELi4ELi3EEES16_NST_INS5_IJS17_S1P_EEENS5_IJS1P_SB_EEEEEEENS4_39AutoVectorizingCopyWithAssumedAlignmentILi128EEENS4_14SM90_TMA_STOREES26_S28_S28_EEEvvEEEEvNT_6ParamsE,"aw",@nobits
	.sectionflags	@""
	.align	16
	.zero		1024


//--------------------- .nv.shared.reserved.0     --------------------------
	.section	.nv.shared.reserved.0,"aw",@nobits
	.weak		__nv_reservedSMEM_offset_0_alias
	.size		__nv_reservedSMEM_offset_0_alias, 0, 64
	.other		__nv_reservedSMEM_offset_0_alias,@"STO_CUDA_RESERVED_SHARED STV_DEFAULT"
__nv_reservedSMEM_offset_0_alias:
	.zero		0
.nv.shared.reserved.0:
	.zero		64
	.weak		__nv_reservedSMEM_tcgen05_partition
	.type		__nv_reservedSMEM_tcgen05_partition,@object
	.size		__nv_reservedSMEM_tcgen05_partition,(.L_0 - __nv_reservedSMEM_tcgen05_partition)
__nv_reservedSMEM_tcgen05_partition:
	.zero		32
.L_0:


//--------------------- .nv.global                --------------------------
	.section	.nv.global,"aw",@nobits
.nv.global:
	.type		_ZN40_INTERNAL_9bcebd8a_4_k_cu_5e6dd9cb_315284cute1_E,@object
	.size		_ZN40_INTERNAL_9bcebd8a_4_k_cu_5e6dd9cb_315284cute1_E,(_ZN40_INTERNAL_9bcebd8a_4_k_cu_5e6dd9cb_315284cuda3std3__45__cpo6cbeginE - _ZN40_INTERNAL_9bcebd8a_4_k_cu_5e6dd9cb_315284cute1_E)
_ZN40_INTERNAL_9bcebd8a_4_k_cu_5e6dd9cb_315284cute1_E:
	.zero		1
	.type		_ZN40_INTERNAL_9bcebd8a_4_k_cu_5e6dd9cb_315284cuda3std3__45__cpo6cbeginE,@object
	.size		_ZN40_INTERNAL_9bcebd8a_4_k_cu_5e6dd9cb_315284cuda3std3__45__cpo6cbeginE,(_ZN40_INTERNAL_9bcebd8a_4_k_cu_5e6dd9cb_315284cuda3std3__48in_placeE - _ZN40_INTERNAL_9bcebd8a_4_k_cu_5e6dd9cb_315284cuda3std3__45__cpo6cbeginE)
_ZN40_INTERNAL_9bcebd8a_4_k_cu_5e6dd9cb_315284cuda3std3__45__cpo6cbeginE:
	.zero		1
	.type		_ZN40_INTERNAL_9bcebd8a_4_k_cu_5e6dd9cb_315284cuda3std3__48in_placeE,@object
	.size		_ZN40_INTERNAL_9bcebd8a_4_k_cu_5e6dd9cb_315284cuda3std3__48in_placeE,(_ZN40_INTERNAL_9bcebd8a_4_k_cu_5e6dd9cb_315284cuda3std6ranges3__45__cpo9iter_moveE - _ZN40_INTERNAL_9bcebd8a_4_k_cu_5e6dd9cb_315284cuda3std3__48in_placeE)
_ZN40_INTERNAL_9bcebd8a_4_k_cu_5e6dd9cb_315284cuda3std3__48in_placeE:
	.zero		1
	.type		_ZN40_INTERNAL_9bcebd8a_4_k_cu_5e6dd9cb_315284cuda3std6ranges3__45__cpo9iter_moveE,@object
	.size		_ZN40_INTERNAL_9bcebd8a_4_k_cu_5e6dd9cb_315284cuda3std6ranges3__45__cpo9iter_moveE,(_ZN40_INTERNAL_9bcebd8a_4_k_cu_5e6dd9cb_315284cuda3std3__45__cpo5beginE - _ZN40_INTERNAL_9bcebd8a_4_k_cu_5e6dd9cb_315284cuda3std6ranges3__45__cpo9iter_moveE)
_ZN40_INTERNAL_9bcebd8a_4_k_cu_5e6dd9cb_315284cuda3std6ranges3__45__cpo9iter_moveE:
	.zero		1
	.type		_ZN40_INTERNAL_9bcebd8a_4_k_cu_5e6dd9cb_315284cuda3std3__45__cpo5beginE,@object
	.size		_ZN40_INTERNAL_9bcebd8a_4_k_cu_5e6dd9cb_315284cuda3std3__45__cpo5beginE,(_ZN40_INTERNAL_9bcebd8a_4_k_cu_5e6dd9cb_315284cuda3std3__442_GLOBAL__N__9bcebd8a_4_k_cu_5e6dd9cb_315286ignoreE - _ZN40_INTERNAL_9bcebd8a_4_k_cu_5e6dd9cb_315284cuda3std3__45__cpo5beginE)
_ZN40_INTERNAL_9bcebd8a_4_k_cu_5e6dd9cb_315284cuda3std3__45__cpo5beginE:
	.zero		1
	.type		_ZN40_INTERNAL_9bcebd8a_4_k_cu_5e6dd9cb_315284cuda3std3__442_GLOBAL__N__9bcebd8a_4_k_cu_5e6dd9cb_315286ignoreE,@object
	.size		_ZN40_INTERNAL_9bcebd8a_4_k_cu_5e6dd9cb_315284cuda3std3__442_GLOBAL__N__9bcebd8a_4_k_cu_5e6dd9cb_315286ignoreE,(_ZN40_INTERNAL_9bcebd8a_4_k_cu_5e6dd9cb_315284cute7productE - _ZN40_INTERNAL_9bcebd8a_4_k_cu_5e6dd9cb_315284cuda3std3__442_GLOBAL__N__9bcebd8a_4_k_cu_5e6dd9cb_315286ignoreE)
_ZN40_INTERNAL_9bcebd8a_4_k_cu_5e6dd9cb_315284cuda3std3__442_GLOBAL__N__9bcebd8a_4_k_cu_5e6dd9cb_315286ignoreE:
	.zero		1
	.type		_ZN40_INTERNAL_9bcebd8a_4_k_cu_5e6dd9cb_315284cute7productE,@object
	.size		_ZN40_INTERNAL_9bcebd8a_4_k_cu_5e6dd9cb_315284cute7productE,(_ZN40_INTERNAL_9bcebd8a_4_k_cu_5e6dd9cb_315284cuda3std3__45__cpo3endE - _ZN40_INTERNAL_9bcebd8a_4_k_cu_5e6dd9cb_315284cute7productE)
_ZN40_INTERNAL_9bcebd8a_4_k_cu_5e6dd9cb_315284cute7productE:
	.zero		1
	.type		_ZN40_INTERNAL_9bcebd8a_4_k_cu_5e6dd9cb_315284cuda3std3__45__cpo3endE,@object
	.size		_ZN40_INTERNAL_9bcebd8a_4_k_cu_5e6dd9cb_315284cuda3std3__45__cpo3endE,(_ZN40_INTERNAL_9bcebd8a_4_k_cu_5e6dd9cb_315284cuda3std3__419piecewise_constructE - _ZN40_INTERNAL_9bcebd8a_4_k_cu_5e6dd9cb_315284cuda3std3__45__cpo3endE)
_ZN40_INTERNAL_9bcebd8a_4_k_cu_5e6dd9cb_315284cuda3std3__45__cpo3endE:
	.zero		1
	.type		_ZN40_INTERNAL_9bcebd8a_4_k_cu_5e6dd9cb_315284cuda3std3__419piecewise_constructE,@object
	.size		_ZN40_INTERNAL_9bcebd8a_4_k_cu_5e6dd9cb_315284cuda3std3__419piecewise_constructE,(_ZN40_INTERNAL_9bcebd8a_4_k_cu_5e6dd9cb_315284cuda3std3__45__cpo4cendE - _ZN40_INTERNAL_9bcebd8a_4_k_cu_5e6dd9cb_315284cuda3std3__419piecewise_constructE)
_ZN40_INTERNAL_9bcebd8a_4_k_cu_5e6dd9cb_315284cuda3std3__419piecewise_constructE:
	.zero		1
	.type		_ZN40_INTERNAL_9bcebd8a_4_k_cu_5e6dd9cb_315284cuda3std3__45__cpo4cendE,@object
	.size		_ZN40_INTERNAL_9bcebd8a_4_k_cu_5e6dd9cb_315284cuda3std3__45__cpo4cendE,(_ZN40_INTERNAL_9bcebd8a_4_k_cu_5e6dd9cb_315284cuda3std6ranges3__45__cpo4swapE - _ZN40_INTERNAL_9bcebd8a_4_k_cu_5e6dd9cb_315284cuda3std3__45__cpo4cendE)
_ZN40_INTERNAL_9bcebd8a_4_k_cu_5e6dd9cb_315284cuda3std3__45__cpo4cendE:
	.zero		1
	.type		_ZN40_INTERNAL_9bcebd8a_4_k_cu_5e6dd9cb_315284cuda3std6ranges3__45__cpo4swapE,@object
	.size		_ZN40_INTERNAL_9bcebd8a_4_k_cu_5e6dd9cb_315284cuda3std6ranges3__45__cpo4swapE,(.L_10 - _ZN40_INTERNAL_9bcebd8a_4_k_cu_5e6dd9cb_315284cuda3std6ranges3__45__cpo4swapE)
_ZN40_INTERNAL_9bcebd8a_4_k_cu_5e6dd9cb_315284cuda3std6ranges3__45__cpo4swapE:
	.zero		1
.L_10:


//--------------------- .nv.constant0._ZN7cutlass13device_kernelINS_4gemm6kernel13GemmUniversalIN4cute5tupleIJiiiiEEENS1_10collective13CollectiveMmaINS1_35MainloopSm100TmaUmmaWarpSpecializedILi6ELi2ELi4ENS5_IJNS4_1CILi1EEENSA_ILi2EEESB_EEEEENS5_IJNSA_ILi128EEESF_NSA_ILi64EEEEEENS_6half_tENS5_IJlSB_lEEESI_NS5_IJSB_llEEENS4_8TiledMMAINS4_8MMA_AtomIJNS4_20SM100_MMA_F16BF16_SSISI_SI_fLi128ELi128ELNS4_4UMMA5MajorE0ELSP_1ELNSO_7ScaleInE0ELSQ_0EEEEEENS4_6LayoutINS5_IJSB_SB_SB_EEENS5_IJNSA_ILi0EEESV_SV_EEEEENS5_IJNS4_10UnderscoreESY_SY_EEEEENS4_23SM90_TMA_LOAD_MULTICASTENS4_14ComposedLayoutINS4_7SwizzleILi3ELi4ELi3EEENS4_18smem_ptr_flag_bitsILi16EEENST_INS5_IJNSA_ILi8EEESG_EEENS5_IJSG_SB_EEEEEEEvNS4_8identityENS4_13SM90_TMA_LOADENS12_IS14_S16_NST_INS5_IJSG_S17_EEENS5_IJSB_SG_EEEEEEEvS1C_EENS_8epilogue10collective18CollectiveEpilogueINS1J_23Sm100TmaWarpSpecializedILi4ELi2ELi32ELb1ELb0EEEJSH_NS5_IJNST_ISF_SB_EENST_INSA_ILi32EEESB_EEEEESI_SJ_SI_SJ_NS1J_6fusion15FusionCallbacksIS1N_NS1S_17LinearCombinationISI_fSI_fLNS_15FloatRoundStyleE2EEESH_S1R_JEEENS4_5SM1004TMEM4LOAD26SM100_TMEM_LOAD_32dp32b32xES1D_NS12_INS13_ILi2ELi4ELi3EEES16_NST_INS5_IJS17_S1P_EEENS5_IJS1P_SB_EEEEEEENS4_39AutoVectorizingCopyWithAssumedAlignmentILi128EEENS4_14SM90_TMA_STOREES26_S28_S28_EEEvvEEEEvNT_6ParamsE --------------------------
	.section	.nv.constant0._ZN7cutlass13device_kernelINS_4gemm6kernel13GemmUniversalIN4cute5tupleIJiiiiEEENS1_10collective13CollectiveMmaINS1_35MainloopSm100TmaUmmaWarpSpecializedILi6ELi2ELi4ENS5_IJNS4_1CILi1EEENSA_ILi2EEESB_EEEEENS5_IJNSA_ILi128EEESF_NSA_ILi64EEEEEENS_6half_tENS5_IJlSB_lEEESI_NS5_IJSB_llEEENS4_8TiledMMAINS4_8MMA_AtomIJNS4_20SM100_MMA_F16BF16_SSISI_SI_fLi128ELi128ELNS4_4UMMA5MajorE0ELSP_1ELNSO_7ScaleInE0ELSQ_0EEEEEENS4_6LayoutINS5_IJSB_SB_SB_EEENS5_IJNSA_ILi0EEESV_SV_EEEEENS5_IJNS4_10UnderscoreESY_SY_EEEEENS4_23SM90_TMA_LOAD_MULTICASTENS4_14ComposedLayoutINS4_7SwizzleILi3ELi4ELi3EEENS4_18smem_ptr_flag_bitsILi16EEENST_INS5_IJNSA_ILi8EEESG_EEENS5_IJSG_SB_EEEEEEEvNS4_8identityENS4_13SM90_TMA_LOADENS12_IS14_S16_NST_INS5_IJSG_S17_EEENS5_IJSB_SG_EEEEEEEvS1C_EENS_8epilogue10collective18CollectiveEpilogueINS1J_23Sm100TmaWarpSpecializedILi4ELi2ELi32ELb1ELb0EEEJSH_NS5_IJNST_ISF_SB_EENST_INSA_ILi32EEESB_EEEEESI_SJ_SI_SJ_NS1J_6fusion15FusionCallbacksIS1N_NS1S_17LinearCombinationISI_fSI_fLNS_15FloatRoundStyleE2EEESH_S1R_JEEENS4_5SM1004TMEM4LOAD26SM100_TMEM_LOAD_32dp32b32xES1D_NS12_INS13_ILi2ELi4ELi3EEES16_NST_INS5_IJS17_S1P_EEENS5_IJS1P_SB_EEEEEEENS4_39AutoVectorizingCopyWithAssumedAlignmentILi128EEENS4_14SM90_TMA_STOREES26_S28_S28_EEEvvEEEEvNT_6ParamsE,"a",@progbits
	.sectionflags	@""
	.align	4
.nv.constant0._ZN7cutlass13device_kernelINS_4gemm6kernel13GemmUniversalIN4cute5tupleIJiiiiEEENS1_10collective13CollectiveMmaINS1_35MainloopSm100TmaUmmaWarpSpecializedILi6ELi2ELi4ENS5_IJNS4_1CILi1EEENSA_ILi2EEESB_EEEEENS5_IJNSA_ILi128EEESF_NSA_ILi64EEEEEENS_6half_tENS5_IJlSB_lEEESI_NS5_IJSB_llEEENS4_8TiledMMAINS4_8MMA_AtomIJNS4_20SM100_MMA_F16BF16_SSISI_SI_fLi128ELi128ELNS4_4UMMA5MajorE0ELSP_1ELNSO_7ScaleInE0ELSQ_0EEEEEENS4_6LayoutINS5_IJSB_SB_SB_EEENS5_IJNSA_ILi0EEESV_SV_EEEEENS5_IJNS4_10UnderscoreESY_SY_EEEEENS4_23SM90_TMA_LOAD_MULTICASTENS4_14ComposedLayoutINS4_7SwizzleILi3ELi4ELi3EEENS4_18smem_ptr_flag_bitsILi16EEENST_INS5_IJNSA_ILi8EEESG_EEENS5_IJSG_SB_EEEEEEEvNS4_8identityENS4_13SM90_TMA_LOADENS12_IS14_S16_NST_INS5_IJSG_S17_EEENS5_IJSB_SG_EEEEEEEvS1C_EENS_8epilogue10collective18CollectiveEpilogueINS1J_23Sm100TmaWarpSpecializedILi4ELi2ELi32ELb1ELb0EEEJSH_NS5_IJNST_ISF_SB_EENST_INSA_ILi32EEESB_EEEEESI_SJ_SI_SJ_NS1J_6fusion15FusionCallbacksIS1N_NS1S_17LinearCombinationISI_fSI_fLNS_15FloatRoundStyleE2EEESH_S1R_JEEENS4_5SM1004TMEM4LOAD26SM100_TMEM_LOAD_32dp32b32xES1D_NS12_INS13_ILi2ELi4ELi3EEES16_NST_INS5_IJS17_S1P_EEENS5_IJS1P_SB_EEEEEEENS4_39AutoVectorizingCopyWithAssumedAlignmentILi128EEENS4_14SM90_TMA_STOREES26_S28_S28_EEEvvEEEEvNT_6ParamsE:
	.zero		2944


//--------------------- SYMBOLS --------------------------

	.type		.nv.reservedSmem.offset0,@object
	.size		.nv.reservedSmem.offset0,0x4
	.type		.nv.reservedSmem.cap,@object
	.size		.nv.reservedSmem.cap,0x4
	.type		__assertfail,@function
